	.target	sm_90a

	.elftype	@"ET_EXEC"


//--------------------- .note.nv.tkinfo           --------------------------
	.section	.note.nv.tkinfo,"",@"SHT_NOTE"
	.sectionflags	@"SHF_NOTE_NV_TKINFO"
	.tkinfo
        /*0018*/ 	.word	0x00000002
        /*0030*/ 	.string	""
        /*0030*/ 	.string	"ptxas"
        /*0030*/ 	.string	"Cuda compilation tools, release 13.0, V13.0.88"
        /*0030*/ 	.string	"Build cuda_13.0.r13.0/compiler.36424714_0"
        /*0030*/ 	.string	"-arch sm_90a -m 64 "



//--------------------- .note.nv.cuinfo           --------------------------
	.section	.note.nv.cuinfo,"",@"SHT_NOTE"
	.sectionflags	@"SHF_NOTE_NV_CUINFO"
        /*0018*/ 	.short	0x0002
        /*001a*/ 	.short	0x005a
        /*001c*/ 	.short	0x0082
	.zero		2


//--------------------- .nv.info                  --------------------------
	.section	.nv.info,"",@"SHT_CUDA_INFO"
	.align	4


	//----- nvinfo : EIATTR_REGCOUNT
	.align		4
        /*0000*/ 	.byte	0x04, 0x2f
        /*0002*/ 	.short	(.L_12 - .L_11)
	.align		4
.L_11:
        /*0004*/ 	.word	index@(_ZN7cutlass13device_kernelINS_4gemm6kernel13GemmUniversalIN4cute5tupleIJiiiiEEENS1_10collective13CollectiveMmaINS1_40MainloopSm90TmaGmmaWarpSpecializedSparseILi13ENS5_IJNS4_1CILi1EEESB_SB_EEENS1_35KernelTmaWarpSpecializedCooperativeEEENS5_IJNSA_ILi128EEENSA_ILi64EEESG_EEENS_10bfloat16_tENS5_IJNS4_6LayoutINS5_IJiNS5_IJNSA_ILi2EEEiEEEiEEENS5_IJlNS5_IJSB_SK_EEElEEEEENSJ_INS5_IJNS5_IJNS5_IJNSA_ILi8EEESK_NSA_ILi4EEEEEEiEEENS5_IJNS5_IJNSA_ILi16EEESK_SK_EEEiEEEiEEENS5_IJNS5_IJNS5_IJSG_SU_NSA_ILi1024EEEEEENSA_ILi4096EEEEEENS5_IJNS5_IJSB_NSA_ILi512EEENSA_ILi32EEEEEElEEElEEEEEEEESI_NS5_IJlSB_lEEENS4_8TiledMMAINS4_8MMA_AtomIJNS4_4SM904GMMA6SPARSE28GMMA_64x64x32_F32BF16BF16_SSILNS1D_5MajorE0ELS1G_0ELNS1D_7ScaleInE1ELS1H_1ELNS1D_9SparseSelE0EEEEEENSJ_INS5_IJSK_SB_SB_EEENS5_IJSB_NSA_ILi0EEES1M_EEEEENS5_IJNS4_10UnderscoreES1P_S1P_EEEEENS4_13SM90_TMA_LOADENS4_14ComposedLayoutINS4_7SwizzleILi2ELi4ELi3EEENS4_25smem_sparse_ptr_flag_bitsILi2ELi16EEENSJ_INS5_IJNS5_IJSB_SQ_EEENS5_IJSK_S13_EEEEEENS5_IJNS5_IJS1M_SG_EEESN_EEEEEEEvNS4_8identityES1S_NS1T_INS1U_ILi3ELi4ELi3EEENS4_18smem_ptr_flag_bitsILi16EEENSJ_INS5_IJSQ_SG_EEENS5_IJSG_SB_EEEEEEEvS25_EENS_8epilogue10collective6detail29Sm90TmaWarpSpecializedAdapterINS2F_15DefaultEpilogueIfNS5_IJSB_llEEES2J_NS2E_6thread17LinearCombinationIfLi1EffLNS2K_9ScaleType4KindE0ELNS_15FloatRoundStyleE2EfEENS1_15EpilogueDefaultEEEEEvvEEEEvNT_6ParamsE)
        /*0008*/ 	.word	0x000000a8


	//----- nvinfo : EIATTR_FRAME_SIZE
	.align		4
.L_12:
        /*000c*/ 	.byte	0x04, 0x11
        /*000e*/ 	.short	(.L_14 - .L_13)
	.align		4
.L_13:
        /*0010*/ 	.word	index@(_ZN7cutlass13device_kernelINS_4gemm6kernel13GemmUniversalIN4cute5tupleIJiiiiEEENS1_10collective13CollectiveMmaINS1_40MainloopSm90TmaGmmaWarpSpecializedSparseILi13ENS5_IJNS4_1CILi1EEESB_SB_EEENS1_35KernelTmaWarpSpecializedCooperativeEEENS5_IJNSA_ILi128EEENSA_ILi64EEESG_EEENS_10bfloat16_tENS5_IJNS4_6LayoutINS5_IJiNS5_IJNSA_ILi2EEEiEEEiEEENS5_IJlNS5_IJSB_SK_EEElEEEEENSJ_INS5_IJNS5_IJNS5_IJNSA_ILi8EEESK_NSA_ILi4EEEEEEiEEENS5_IJNS5_IJNSA_ILi16EEESK_SK_EEEiEEEiEEENS5_IJNS5_IJNS5_IJSG_SU_NSA_ILi1024EEEEEENSA_ILi4096EEEEEENS5_IJNS5_IJSB_NSA_ILi512EEENSA_ILi32EEEEEElEEElEEEEEEEESI_NS5_IJlSB_lEEENS4_8TiledMMAINS4_8MMA_AtomIJNS4_4SM904GMMA6SPARSE28GMMA_64x64x32_F32BF16BF16_SSILNS1D_5MajorE0ELS1G_0ELNS1D_7ScaleInE1ELS1H_1ELNS1D_9SparseSelE0EEEEEENSJ_INS5_IJSK_SB_SB_EEENS5_IJSB_NSA_ILi0EEES1M_EEEEENS5_IJNS4_10UnderscoreES1P_S1P_EEEEENS4_13SM90_TMA_LOADENS4_14ComposedLayoutINS4_7SwizzleILi2ELi4ELi3EEENS4_25smem_sparse_ptr_flag_bitsILi2ELi16EEENSJ_INS5_IJNS5_IJSB_SQ_EEENS5_IJSK_S13_EEEEEENS5_IJNS5_IJS1M_SG_EEESN_EEEEEEEvNS4_8identityES1S_NS1T_INS1U_ILi3ELi4ELi3EEENS4_18smem_ptr_flag_bitsILi16EEENSJ_INS5_IJSQ_SG_EEENS5_IJSG_SB_EEEEEEEvS25_EENS_8epilogue10collective6detail29Sm90TmaWarpSpecializedAdapterINS2F_15DefaultEpilogueIfNS5_IJSB_llEEES2J_NS2E_6thread17LinearCombinationIfLi1EffLNS2K_9ScaleType4KindE0ELNS_15FloatRoundStyleE2EfEENS1_15EpilogueDefaultEEEEEvvEEEEvNT_6ParamsE)
        /*0014*/ 	.word	0x00000000


	//----- nvinfo : EIATTR_MIN_STACK_SIZE
	.align		4
.L_14:
        /*0018*/ 	.byte	0x04, 0x12
        /*001a*/ 	.short	(.L_16 - .L_15)
	.align		4
.L_15:
        /*001c*/ 	.word	index@(_ZN7cutlass13device_kernelINS_4gemm6kernel13GemmUniversalIN4cute5tupleIJiiiiEEENS1_10collective13CollectiveMmaINS1_40MainloopSm90TmaGmmaWarpSpecializedSparseILi13ENS5_IJNS4_1CILi1EEESB_SB_EEENS1_35KernelTmaWarpSpecializedCooperativeEEENS5_IJNSA_ILi128EEENSA_ILi64EEESG_EEENS_10bfloat16_tENS5_IJNS4_6LayoutINS5_IJiNS5_IJNSA_ILi2EEEiEEEiEEENS5_IJlNS5_IJSB_SK_EEElEEEEENSJ_INS5_IJNS5_IJNS5_IJNSA_ILi8EEESK_NSA_ILi4EEEEEEiEEENS5_IJNS5_IJNSA_ILi16EEESK_SK_EEEiEEEiEEENS5_IJNS5_IJNS5_IJSG_SU_NSA_ILi1024EEEEEENSA_ILi4096EEEEEENS5_IJNS5_IJSB_NSA_ILi512EEENSA_ILi32EEEEEElEEElEEEEEEEESI_NS5_IJlSB_lEEENS4_8TiledMMAINS4_8MMA_AtomIJNS4_4SM904GMMA6SPARSE28GMMA_64x64x32_F32BF16BF16_SSILNS1D_5MajorE0ELS1G_0ELNS1D_7ScaleInE1ELS1H_1ELNS1D_9SparseSelE0EEEEEENSJ_INS5_IJSK_SB_SB_EEENS5_IJSB_NSA_ILi0EEES1M_EEEEENS5_IJNS4_10UnderscoreES1P_S1P_EEEEENS4_13SM90_TMA_LOADENS4_14ComposedLayoutINS4_7SwizzleILi2ELi4ELi3EEENS4_25smem_sparse_ptr_flag_bitsILi2ELi16EEENSJ_INS5_IJNS5_IJSB_SQ_EEENS5_IJSK_S13_EEEEEENS5_IJNS5_IJS1M_SG_EEESN_EEEEEEEvNS4_8identityES1S_NS1T_INS1U_ILi3ELi4ELi3EEENS4_18smem_ptr_flag_bitsILi16EEENSJ_INS5_IJSQ_SG_EEENS5_IJSG_SB_EEEEEEEvS25_EENS_8epilogue10collective6detail29Sm90TmaWarpSpecializedAdapterINS2F_15DefaultEpilogueIfNS5_IJSB_llEEES2J_NS2E_6thread17LinearCombinationIfLi1EffLNS2K_9ScaleType4KindE0ELNS_15FloatRoundStyleE2EfEENS1_15EpilogueDefaultEEEEEvvEEEEvNT_6ParamsE)
        /*0020*/ 	.word	0x00000000
.L_16:


//--------------------- .nv.compat                --------------------------
	.section	.nv.compat,"",@"SHT_CUDA_COMPAT_INFO"
	.align	4
        /*0000*/ 	.byte	0x02, 0x09, 0x01, 0x00, 0x02, 0x02, 0x04, 0x00, 0x02, 0x05, 0x05, 0x00, 0x03, 0x07, 0x01, 0x01
        /*0010*/ 	.byte	0x02, 0x03, 0x01, 0x00, 0x02, 0x06, 0x01, 0x00, 0x04, 0x0b, 0x08, 0x00, 0x00, 0x00, 0x00, 0x00
        /*0020*/ 	.byte	0x00, 0x00, 0x00, 0x00


//--------------------- .nv.info._ZN7cutlass13device_kernelINS_4gemm6kernel13GemmUniversalIN4cute5tupleIJiiiiEEENS1_10collective13CollectiveMmaINS1_40MainloopSm90TmaGmmaWarpSpecializedSparseILi13ENS5_IJNS4_1CILi1EEESB_SB_EEENS1_35KernelTmaWarpSpecializedCooperativeEEENS5_IJNSA_ILi128EEENSA_ILi64EEESG_EEENS_10bfloat16_tENS5_IJNS4_6LayoutINS5_IJiNS5_IJNSA_ILi2EEEiEEEiEEENS5_IJlNS5_IJSB_SK_EEElEEEEENSJ_INS5_IJNS5_IJNS5_IJNSA_ILi8EEESK_NSA_ILi4EEEEEEiEEENS5_IJNS5_IJNSA_ILi16EEESK_SK_EEEiEEEiEEENS5_IJNS5_IJNS5_IJSG_SU_NSA_ILi1024EEEEEENSA_ILi4096EEEEEENS5_IJNS5_IJSB_NSA_ILi512EEENSA_ILi32EEEEEElEEElEEEEEEEESI_NS5_IJlSB_lEEENS4_8TiledMMAINS4_8MMA_AtomIJNS4_4SM904GMMA6SPARSE28GMMA_64x64x32_F32BF16BF16_SSILNS1D_5MajorE0ELS1G_0ELNS1D_7ScaleInE1ELS1H_1ELNS1D_9SparseSelE0EEEEEENSJ_INS5_IJSK_SB_SB_EEENS5_IJSB_NSA_ILi0EEES1M_EEEEENS5_IJNS4_10UnderscoreES1P_S1P_EEEEENS4_13SM90_TMA_LOADENS4_14ComposedLayoutINS4_7SwizzleILi2ELi4ELi3EEENS4_25smem_sparse_ptr_flag_bitsILi2ELi16EEENSJ_INS5_IJNS5_IJSB_SQ_EEENS5_IJSK_S13_EEEEEENS5_IJNS5_IJS1M_SG_EEESN_EEEEEEEvNS4_8identityES1S_NS1T_INS1U_ILi3ELi4ELi3EEENS4_18smem_ptr_flag_bitsILi16EEENSJ_INS5_IJSQ_SG_EEENS5_IJSG_SB_EEEEEEEvS25_EENS_8epilogue10collective6detail29Sm90TmaWarpSpecializedAdapterINS2F_15DefaultEpilogueIfNS5_IJSB_llEEES2J_NS2E_6thread17LinearCombinationIfLi1EffLNS2K_9ScaleType4KindE0ELNS_15FloatRoundStyleE2EfEENS1_15EpilogueDefaultEEEEEvvEEEEvNT_6ParamsE --------------------------
	.section	.nv.info._ZN7cutlass13device_kernelINS_4gemm6kernel13GemmUniversalIN4cute5tupleIJiiiiEEENS1_10collective13CollectiveMmaINS1_40MainloopSm90TmaGmmaWarpSpecializedSparseILi13ENS5_IJNS4_1CILi1EEESB_SB_EEENS1_35KernelTmaWarpSpecializedCooperativeEEENS5_IJNSA_ILi128EEENSA_ILi64EEESG_EEENS_10bfloat16_tENS5_IJNS4_6LayoutINS5_IJiNS5_IJNSA_ILi2EEEiEEEiEEENS5_IJlNS5_IJSB_SK_EEElEEEEENSJ_INS5_IJNS5_IJNS5_IJNSA_ILi8EEESK_NSA_ILi4EEEEEEiEEENS5_IJNS5_IJNSA_ILi16EEESK_SK_EEEiEEEiEEENS5_IJNS5_IJNS5_IJSG_SU_NSA_ILi1024EEEEEENSA_ILi4096EEEEEENS5_IJNS5_IJSB_NSA_ILi512EEENSA_ILi32EEEEEElEEElEEEEEEEESI_NS5_IJlSB_lEEENS4_8TiledMMAINS4_8MMA_AtomIJNS4_4SM904GMMA6SPARSE28GMMA_64x64x32_F32BF16BF16_SSILNS1D_5MajorE0ELS1G_0ELNS1D_7ScaleInE1ELS1H_1ELNS1D_9SparseSelE0EEEEEENSJ_INS5_IJSK_SB_SB_EEENS5_IJSB_NSA_ILi0EEES1M_EEEEENS5_IJNS4_10UnderscoreES1P_S1P_EEEEENS4_13SM90_TMA_LOADENS4_14ComposedLayoutINS4_7SwizzleILi2ELi4ELi3EEENS4_25smem_sparse_ptr_flag_bitsILi2ELi16EEENSJ_INS5_IJNS5_IJSB_SQ_EEENS5_IJSK_S13_EEEEEENS5_IJNS5_IJS1M_SG_EEESN_EEEEEEEvNS4_8identityES1S_NS1T_INS1U_ILi3ELi4ELi3EEENS4_18smem_ptr_flag_bitsILi16EEENSJ_INS5_IJSQ_SG_EEENS5_IJSG_SB_EEEEEEEvS25_EENS_8epilogue10collective6detail29Sm90TmaWarpSpecializedAdapterINS2F_15DefaultEpilogueIfNS5_IJSB_llEEES2J_NS2E_6thread17LinearCombinationIfLi1EffLNS2K_9ScaleType4KindE0ELNS_15FloatRoundStyleE2EfEENS1_15EpilogueDefaultEEEEEvvEEEEvNT_6ParamsE,"",@"SHT_CUDA_INFO"
	.sectionflags	@""
	.align	4


	//----- nvinfo : EIATTR_CUDA_API_VERSION
	.align		4
        /*0000*/ 	.byte	0x04, 0x37
        /*0002*/ 	.short	(.L_18 - .L_17)
.L_17:
        /*0004*/ 	.word	0x00000082


	//----- nvinfo : EIATTR_KPARAM_INFO
	.align		4
.L_18:
        /*0008*/ 	.byte	0x04, 0x17
        /*000a*/ 	.short	(.L_20 - .L_19)
.L_19:
        /*000c*/ 	.word	0x00000000
        /*0010*/ 	.short	0x0000
        /*0012*/ 	.short	0x0070
        /*0014*/ 	.byte	0x00, 0xf0, 0x01, 0x14


	//----- nvinfo : EIATTR_SPARSE_MMA_MASK
	.align		4
.L_20:
        /*0018*/ 	.byte	0x03, 0x50
        /*001a*/ 	.short	0x0002


	//----- nvinfo : EIATTR_MAXREG_COUNT
	.align		4
        /*001c*/ 	.byte	0x03, 0x1b
        /*001e*/ 	.short	0x00a8


	//----- nvinfo : EIATTR_NUM_BARRIERS
	.align		4
        /*0020*/ 	.byte	0x02, 0x4c
        /*0022*/ 	.byte	0x01
	.zero		1


	//----- nvinfo : EIATTR_MERCURY_ISA_VERSION
	.align		4
        /*0024*/ 	.byte	0x03, 0x5f
        /*0026*/ 	.short	0x0101


	//----- nvinfo : EIATTR_INT_WARP_WIDE_INSTR_OFFSETS
	.align		4
        /*0028*/ 	.byte	0x04, 0x31
        /*002a*/ 	.short	(.L_22 - .L_21)


	//   ....[0]....
.L_21:
        /*002c*/ 	.word	0x00000550


	//   ....[1]....
        /*0030*/ 	.word	0x00000560


	//   ....[2]....
        /*0034*/ 	.word	0x00000650


	//----- nvinfo : EIATTR_COOP_GROUP_MASK_REGIDS
	.align		4
.L_22:
        /*0038*/ 	.byte	0x04, 0x29
        /*003a*/ 	.short	(.L_24 - .L_23)


	//   ....[0]....
.L_23:
        /*003c*/ 	.word	0xffffffff


	//   ....[1]....
        /*0040*/ 	.word	0xffffffff


	//   ....[2]....
        /*0044*/ 	.word	0xffffffff


	//   ....[3]....
        /*0048*/ 	.word	0xffffffff


	//   ....[4]....
        /*004c*/ 	.word	0xffffffff


	//----- nvinfo : EIATTR_COOP_GROUP_INSTR_OFFSETS
	.align		4
.L_24:
        /*0050*/ 	.byte	0x04, 0x28
        /*0052*/ 	.short	(.L_26 - .L_25)


	//   ....[0]....
.L_25:
        /*0054*/ 	.word	0x00000060


	//   ....[1]....
        /*0058*/ 	.word	0x00000070


	//   ....[2]....
        /*005c*/ 	.word	0x00000160


	//   ....[3]....
        /*0060*/ 	.word	0x00000440


	//   ....[4]....
        /*0064*/ 	.word	0x00001150


	//----- nvinfo : EIATTR_REG_RECONFIG
	.align		4
.L_26:
        /*0068*/ 	.byte	0x01, 0x54
	.zero		2


	//----- nvinfo : EIATTR_MBARRIER_INSTR_OFFSETS
	.align		4
        /*006c*/ 	.byte	0x04, 0x39
        /*006e*/ 	.short	(.L_28 - .L_27)


	//   ....[0]....
.L_27:
        /*0070*/ 	.word	0x00000280
        /*0074*/ 	.word	0x000000ff
        /*0078*/ 	.word	0x00000000
        /*007c*/ 	.short	0x0100
        /*007e*/ 	.byte	0x08
	.zero		1


	//   ....[1]....
        /*0080*/ 	.word	0x00000290
        /*0084*/ 	.word	0x000000ff
        /*0088*/ 	.word	0x00000068
        /*008c*/ 	.short	0x0100
        /*008e*/ 	.byte	0x08
	.zero		1


	//   ....[2]....
        /*0090*/ 	.word	0x000002a0
        /*0094*/ 	.word	0x000000ff
        /*0098*/ 	.word	0x00000008
        /*009c*/ 	.short	0x0100
        /*009e*/ 	.byte	0x08
	.zero		1


	//   ....[3]....
        /*00a0*/ 	.word	0x000002b0
        /*00a4*/ 	.word	0x000000ff
        /*00a8*/ 	.word	0x00000070
        /*00ac*/ 	.short	0x0100
        /*00ae*/ 	.byte	0x08
	.zero		1


	//   ....[4]....
        /*00b0*/ 	.word	0x000002c0
        /*00b4*/ 	.word	0x000000ff
        /*00b8*/ 	.word	0x00000010
        /*00bc*/ 	.short	0x0100
        /*00be*/ 	.byte	0x08
	.zero		1


	//   ....[5]....
        /*00c0*/ 	.word	0x000002d0
        /*00c4*/ 	.word	0x000000ff
        /*00c8*/ 	.word	0x00000078
        /*00cc*/ 	.short	0x0100
        /*00ce*/ 	.byte	0x08
	.zero		1


	//   ....[6]....
        /*00d0*/ 	.word	0x000002e0
        /*00d4*/ 	.word	0x000000ff
        /*00d8*/ 	.word	0x00000018
        /*00dc*/ 	.short	0x0100
        /*00de*/ 	.byte	0x08
	.zero		1


	//   ....[7]....
        /*00e0*/ 	.word	0x000002f0
        /*00e4*/ 	.word	0x000000ff
        /*00e8*/ 	.word	0x00000080
        /*00ec*/ 	.short	0x0100
        /*00ee*/ 	.byte	0x08
	.zero		1


	//   ....[8]....
        /*00f0*/ 	.word	0x00000300
        /*00f4*/ 	.word	0x000000ff
        /*00f8*/ 	.word	0x00000020
        /*00fc*/ 	.short	0x0100
        /*00fe*/ 	.byte	0x08
	.zero		1


	//   ....[9]....
        /*0100*/ 	.word	0x00000310
        /*0104*/ 	.word	0x000000ff
        /*0108*/ 	.word	0x00000088
        /*010c*/ 	.short	0x0100
        /*010e*/ 	.byte	0x08
	.zero		1


	//   ....[10]....
        /*0110*/ 	.word	0x00000320
        /*0114*/ 	.word	0x000000ff
        /*0118*/ 	.word	0x00000028
        /*011c*/ 	.short	0x0100
        /*011e*/ 	.byte	0x08
	.zero		1


	//   ....[11]....
        /*0120*/ 	.word	0x00000330
        /*0124*/ 	.word	0x000000ff
        /*0128*/ 	.word	0x00000090
        /*012c*/ 	.short	0x0100
        /*012e*/ 	.byte	0x08
	.zero		1


	//   ....[12]....
        /*0130*/ 	.word	0x00000340
        /*0134*/ 	.word	0x000000ff
        /*0138*/ 	.word	0x00000030
        /*013c*/ 	.short	0x0100
        /*013e*/ 	.byte	0x08
	.zero		1


	//   ....[13]....
        /*0140*/ 	.word	0x00000350
        /*0144*/ 	.word	0x000000ff
        /*0148*/ 	.word	0x00000098
        /*014c*/ 	.short	0x0100
        /*014e*/ 	.byte	0x08
	.zero		1


	//   ....[14]....
        /*0150*/ 	.word	0x00000360
        /*0154*/ 	.word	0x000000ff
        /*0158*/ 	.word	0x00000038
        /*015c*/ 	.short	0x0100
        /*015e*/ 	.byte	0x08
	.zero		1


	//   ....[15]....
        /*0160*/ 	.word	0x00000370
        /*0164*/ 	.word	0x000000ff
        /*0168*/ 	.word	0x000000a0
        /*016c*/ 	.short	0x0100
        /*016e*/ 	.byte	0x08
	.zero		1


	//   ....[16]....
        /*0170*/ 	.word	0x00000380
        /*0174*/ 	.word	0x000000ff
        /*0178*/ 	.word	0x00000040
        /*017c*/ 	.short	0x0100
        /*017e*/ 	.byte	0x08
	.zero		1


	//   ....[17]....
        /*0180*/ 	.word	0x00000390
        /*0184*/ 	.word	0x000000ff
        /*0188*/ 	.word	0x000000a8
        /*018c*/ 	.short	0x0100
        /*018e*/ 	.byte	0x08
	.zero		1


	//   ....[18]....
        /*0190*/ 	.word	0x000003a0
        /*0194*/ 	.word	0x000000ff
        /*0198*/ 	.word	0x00000048
        /*019c*/ 	.short	0x0100
        /*019e*/ 	.byte	0x08
	.zero		1


	//   ....[19]....
        /*01a0*/ 	.word	0x000003b0
        /*01a4*/ 	.word	0x000000ff
        /*01a8*/ 	.word	0x000000b0
        /*01ac*/ 	.short	0x0100
        /*01ae*/ 	.byte	0x08
	.zero		1


	//   ....[20]....
        /*01b0*/ 	.word	0x000003c0
        /*01b4*/ 	.word	0x000000ff
        /*01b8*/ 	.word	0x00000050
        /*01bc*/ 	.short	0x0100
        /*01be*/ 	.byte	0x08
	.zero		1


	//   ....[21]....
        /*01c0*/ 	.word	0x000003d0
        /*01c4*/ 	.word	0x000000ff
        /*01c8*/ 	.word	0x000000b8
        /*01cc*/ 	.short	0x0100
        /*01ce*/ 	.byte	0x08
	.zero		1


	//   ....[22]....
        /*01d0*/ 	.word	0x000003e0
        /*01d4*/ 	.word	0x000000ff
        /*01d8*/ 	.word	0x00000058
        /*01dc*/ 	.short	0x0100
        /*01de*/ 	.byte	0x08
	.zero		1


	//   ....[23]....
        /*01e0*/ 	.word	0x000003f0
        /*01e4*/ 	.word	0x000000ff
        /*01e8*/ 	.word	0x000000c0
        /*01ec*/ 	.short	0x0100
        /*01ee*/ 	.byte	0x08
	.zero		1


	//   ....[24]....
        /*01f0*/ 	.word	0x00000400
        /*01f4*/ 	.word	0x000000ff
        /*01f8*/ 	.word	0x00000060
        /*01fc*/ 	.short	0x0100
        /*01fe*/ 	.byte	0x08
	.zero		1


	//   ....[25]....
        /*0200*/ 	.word	0x00000410
        /*0204*/ 	.word	0x000000ff
        /*0208*/ 	.word	0x000000c8
        /*020c*/ 	.short	0x0100
        /*020e*/ 	.byte	0x08
	.zero		1


	//   ....[26]....
        /*0210*/ 	.word	0x000006b0
        /*0214*/ 	.word	0x000000ff
        /*0218*/ 	.word	0x000000e0
        /*021c*/ 	.short	0x0100
        /*021e*/ 	.byte	0x06
	.zero		1


	//   ....[27]....
        /*0220*/ 	.word	0x00000710
        /*0224*/ 	.word	0x000000ff
        /*0228*/ 	.word	0x000000e8
        /*022c*/ 	.short	0x0100
        /*022e*/ 	.byte	0x06
	.zero		1


	//   ....[28]....
        /*0230*/ 	.word	0x00001390
        /*0234*/ 	.word	0x000000ff
        /*0238*/ 	.word	0x00000000
        /*023c*/ 	.short	0x010a
        /*023e*/ 	.byte	0x08
	.zero		1


	//   ....[29]....
        /*0240*/ 	.word	0x00001460
        /*0244*/ 	.word	0x000000ff
        /*0248*/ 	.word	0x00000000
        /*024c*/ 	.short	0x010a
        /*024e*/ 	.byte	0x08
	.zero		1


	//   ....[30]....
        /*0250*/ 	.word	0x00001600
        /*0254*/ 	.word	0x000000ff
        /*0258*/ 	.word	0x00000000
        /*025c*/ 	.short	0x0101
        /*025e*/ 	.byte	0x08
	.zero		1


	//   ....[31]....
        /*0260*/ 	.word	0x00005080
        /*0264*/ 	.word	0x00000013
        /*0268*/ 	.word	0x00000068
        /*026c*/ 	.short	0x010a
        /*026e*/ 	.byte	0x3f
	.zero		1


	//   ....[32]....
        /*0270*/ 	.word	0x000054a0
        /*0274*/ 	.word	0x00000007
        /*0278*/ 	.word	0x000000e8
        /*027c*/ 	.short	0x0101
        /*027e*/ 	.byte	0x3f
	.zero		1


	//   ....[33]....
        /*0280*/ 	.word	0x00005bf0
        /*0284*/ 	.word	0x00000005
        /*0288*/ 	.word	0x00000000
        /*028c*/ 	.short	0x010a
        /*028e*/ 	.byte	0x3f
	.zero		1


	//   ....[34]....
        /*0290*/ 	.word	0x00005c70
        /*0294*/ 	.word	0x00000007
        /*0298*/ 	.word	0x00000000
        /*029c*/ 	.short	0x010a
        /*029e*/ 	.byte	0x3f
	.zero		1


	//   ....[35]....
        /*02a0*/ 	.word	0x00005d00
        /*02a4*/ 	.word	0x00000006
        /*02a8*/ 	.word	0x00000000
        /*02ac*/ 	.short	0x010a
        /*02ae*/ 	.byte	0x3f
	.zero		1


	//   ....[36]....
        /*02b0*/ 	.word	0x00005d90
        /*02b4*/ 	.word	0x00000009
        /*02b8*/ 	.word	0x00000000
        /*02bc*/ 	.short	0x010a
        /*02be*/ 	.byte	0x3f
	.zero		1


	//   ....[37]....
        /*02c0*/ 	.word	0x00005e20
        /*02c4*/ 	.word	0x00000006
        /*02c8*/ 	.word	0x00000000
        /*02cc*/ 	.short	0x010a
        /*02ce*/ 	.byte	0x3f
	.zero		1


	//   ....[38]....
        /*02d0*/ 	.word	0x00005eb0
        /*02d4*/ 	.word	0x00000009
        /*02d8*/ 	.word	0x00000000
        /*02dc*/ 	.short	0x010a
        /*02de*/ 	.byte	0x3f
	.zero		1


	//   ....[39]....
        /*02e0*/ 	.word	0x00005f40
        /*02e4*/ 	.word	0x00000006
        /*02e8*/ 	.word	0x00000000
        /*02ec*/ 	.short	0x010a
        /*02ee*/ 	.byte	0x3f
	.zero		1


	//   ....[40]....
        /*02f0*/ 	.word	0x00005fd0
        /*02f4*/ 	.word	0x00000009
        /*02f8*/ 	.word	0x00000000
        /*02fc*/ 	.short	0x010a
        /*02fe*/ 	.byte	0x3f
	.zero		1


	//   ....[41]....
        /*0300*/ 	.word	0x00006060
        /*0304*/ 	.word	0x00000006
        /*0308*/ 	.word	0x00000000
        /*030c*/ 	.short	0x010a
        /*030e*/ 	.byte	0x3f
	.zero		1


	//   ....[42]....
        /*0310*/ 	.word	0x000060f0
        /*0314*/ 	.word	0x00000009
        /*0318*/ 	.word	0x00000000
        /*031c*/ 	.short	0x010a
        /*031e*/ 	.byte	0x3f
	.zero		1


	//   ....[43]....
        /*0320*/ 	.word	0x00006180
        /*0324*/ 	.word	0x00000008
        /*0328*/ 	.word	0x00000000
        /*032c*/ 	.short	0x010a
        /*032e*/ 	.byte	0x3f
	.zero		1


	//   ....[44]....
        /*0330*/ 	.word	0x00006210
        /*0334*/ 	.word	0x0000000b
        /*0338*/ 	.word	0x00000000
        /*033c*/ 	.short	0x010a
        /*033e*/ 	.byte	0x3f
	.zero		1


	//   ....[45]....
        /*0340*/ 	.word	0x000062a0
        /*0344*/ 	.word	0x00000003
        /*0348*/ 	.word	0x00000000
        /*034c*/ 	.short	0x010a
        /*034e*/ 	.byte	0x3f
	.zero		1


	//   ....[46]....
        /*0350*/ 	.word	0x00006310
        /*0354*/ 	.word	0x0000000a
        /*0358*/ 	.word	0x00000000
        /*035c*/ 	.short	0x010a
        /*035e*/ 	.byte	0x3f
	.zero		1


	//   ....[47]....
        /*0360*/ 	.word	0x000063e0
        /*0364*/ 	.word	0x00000013
        /*0368*/ 	.word	0x00000068
        /*036c*/ 	.short	0x010a
        /*036e*/ 	.byte	0x3f
	.zero		1


	//   ....[48]....
        /*0370*/ 	.word	0x000064c0
        /*0374*/ 	.word	0x00000005
        /*0378*/ 	.word	0x00000000
        /*037c*/ 	.short	0x010a
        /*037e*/ 	.byte	0x3f
	.zero		1


	//   ....[49]....
        /*0380*/ 	.word	0x00006510
        /*0384*/ 	.word	0x00000007
        /*0388*/ 	.word	0x00000000
        /*038c*/ 	.short	0x010a
        /*038e*/ 	.byte	0x3f
	.zero		1


	//   ....[50]....
        /*0390*/ 	.word	0x00006560
        /*0394*/ 	.word	0x00000006
        /*0398*/ 	.word	0x00000000
        /*039c*/ 	.short	0x010a
        /*039e*/ 	.byte	0x3f
	.zero		1


	//   ....[51]....
        /*03a0*/ 	.word	0x000065b0
        /*03a4*/ 	.word	0x00000009
        /*03a8*/ 	.word	0x00000000
        /*03ac*/ 	.short	0x010a
        /*03ae*/ 	.byte	0x3f
	.zero		1


	//   ....[52]....
        /*03b0*/ 	.word	0x00006600
        /*03b4*/ 	.word	0x00000006
        /*03b8*/ 	.word	0x00000000
        /*03bc*/ 	.short	0x010a
        /*03be*/ 	.byte	0x3f
	.zero		1


	//   ....[53]....
        /*03c0*/ 	.word	0x00006650
        /*03c4*/ 	.word	0x00000009
        /*03c8*/ 	.word	0x00000000
        /*03cc*/ 	.short	0x010a
        /*03ce*/ 	.byte	0x3f
	.zero		1


	//   ....[54]....
        /*03d0*/ 	.word	0x000066a0
        /*03d4*/ 	.word	0x00000006
        /*03d8*/ 	.word	0x00000000
        /*03dc*/ 	.short	0x010a
        /*03de*/ 	.byte	0x3f
	.zero		1


	//   ....[55]....
        /*03e0*/ 	.word	0x000066f0
        /*03e4*/ 	.word	0x00000009
        /*03e8*/ 	.word	0x00000000
        /*03ec*/ 	.short	0x010a
        /*03ee*/ 	.byte	0x3f
	.zero		1


	//   ....[56]....
        /*03f0*/ 	.word	0x00006740
        /*03f4*/ 	.word	0x00000006
        /*03f8*/ 	.word	0x00000000
        /*03fc*/ 	.short	0x010a
        /*03fe*/ 	.byte	0x3f
	.zero		1


	//   ....[57]....
        /*0400*/ 	.word	0x00006790
        /*0404*/ 	.word	0x00000009
        /*0408*/ 	.word	0x00000000
        /*040c*/ 	.short	0x010a
        /*040e*/ 	.byte	0x3f
	.zero		1


	//   ....[58]....
        /*0410*/ 	.word	0x000067e0
        /*0414*/ 	.word	0x00000008
        /*0418*/ 	.word	0x00000000
        /*041c*/ 	.short	0x010a
        /*041e*/ 	.byte	0x3f
	.zero		1


	//   ....[59]....
        /*0420*/ 	.word	0x00006830
        /*0424*/ 	.word	0x0000000b
        /*0428*/ 	.word	0x00000000
        /*042c*/ 	.short	0x010a
        /*042e*/ 	.byte	0x3f
	.zero		1


	//----- nvinfo : EIATTR_NUM_MBARRIERS
	.align		4
.L_28:
        /*0430*/ 	.byte	0x03, 0x38
        /*0432*/ 	.short	0x001c


	//----- nvinfo : EIATTR_EXIT_INSTR_OFFSETS
	.align		4
        /*0434*/ 	.byte	0x04, 0x1c
        /*0436*/ 	.short	(.L_30 - .L_29)


	//   ....[0]....
.L_29:
        /*0438*/ 	.word	0x00000760


	//   ....[1]....
        /*043c*/ 	.word	0x00001020


	//   ....[2]....
        /*0440*/ 	.word	0x000046c0


	//   ....[3]....
        /*0444*/ 	.word	0x00004d10


	//   ....[4]....
        /*0448*/ 	.word	0x000062f0


	//----- nvinfo : EIATTR_MAX_THREADS
	.align		4
.L_30:
        /*044c*/ 	.byte	0x04, 0x05
        /*044e*/ 	.short	(.L_32 - .L_31)
.L_31:
        /*0450*/ 	.word	0x00000180
        /*0454*/ 	.word	0x00000001
        /*0458*/ 	.word	0x00000001


	//----- nvinfo : EIATTR_CRS_STACK_SIZE
	.align		4
.L_32:
        /*045c*/ 	.byte	0x04, 0x1e
        /*045e*/ 	.short	(.L_34 - .L_33)
.L_33:
        /*0460*/ 	.word	0x00000000


	//----- nvinfo : EIATTR_CBANK_PARAM_SIZE
	.align		4
.L_34:
        /*0464*/ 	.byte	0x03, 0x19
        /*0466*/ 	.short	0x0570


	//----- nvinfo : EIATTR_PARAM_CBANK
	.align		4
        /*0468*/ 	.byte	0x04, 0x0a
        /*046a*/ 	.short	(.L_36 - .L_35)
	.align		4
.L_35:
        /*046c*/ 	.word	index@(.nv.constant0._ZN7cutlass13device_kernelINS_4gemm6kernel13GemmUniversalIN4cute5tupleIJiiiiEEENS1_10collective13CollectiveMmaINS1_40MainloopSm90TmaGmmaWarpSpecializedSparseILi13ENS5_IJNS4_1CILi1EEESB_SB_EEENS1_35KernelTmaWarpSpecializedCooperativeEEENS5_IJNSA_ILi128EEENSA_ILi64EEESG_EEENS_10bfloat16_tENS5_IJNS4_6LayoutINS5_IJiNS5_IJNSA_ILi2EEEiEEEiEEENS5_IJlNS5_IJSB_SK_EEElEEEEENSJ_INS5_IJNS5_IJNS5_IJNSA_ILi8EEESK_NSA_ILi4EEEEEEiEEENS5_IJNS5_IJNSA_ILi16EEESK_SK_EEEiEEEiEEENS5_IJNS5_IJNS5_IJSG_SU_NSA_ILi1024EEEEEENSA_ILi4096EEEEEENS5_IJNS5_IJSB_NSA_ILi512EEENSA_ILi32EEEEEElEEElEEEEEEEESI_NS5_IJlSB_lEEENS4_8TiledMMAINS4_8MMA_AtomIJNS4_4SM904GMMA6SPARSE28GMMA_64x64x32_F32BF16BF16_SSILNS1D_5MajorE0ELS1G_0ELNS1D_7ScaleInE1ELS1H_1ELNS1D_9SparseSelE0EEEEEENSJ_INS5_IJSK_SB_SB_EEENS5_IJSB_NSA_ILi0EEES1M_EEEEENS5_IJNS4_10UnderscoreES1P_S1P_EEEEENS4_13SM90_TMA_LOADENS4_14ComposedLayoutINS4_7SwizzleILi2ELi4ELi3EEENS4_25smem_sparse_ptr_flag_bitsILi2ELi16EEENSJ_INS5_IJNS5_IJSB_SQ_EEENS5_IJSK_S13_EEEEEENS5_IJNS5_IJS1M_SG_EEESN_EEEEEEEvNS4_8identityES1S_NS1T_INS1U_ILi3ELi4ELi3EEENS4_18smem_ptr_flag_bitsILi16EEENSJ_INS5_IJSQ_SG_EEENS5_IJSG_SB_EEEEEEEvS25_EENS_8epilogue10collective6detail29Sm90TmaWarpSpecializedAdapterINS2F_15DefaultEpilogueIfNS5_IJSB_llEEES2J_NS2E_6thread17LinearCombinationIfLi1EffLNS2K_9ScaleType4KindE0ELNS_15FloatRoundStyleE2EfEENS1_15EpilogueDefaultEEEEEvvEEEEvNT_6ParamsE)
        /*0470*/ 	.short	0x0210
        /*0472*/ 	.short	0x0570


	//----- nvinfo : EIATTR_SW_WAR
	.align		4
.L_36:
        /*0474*/ 	.byte	0x04, 0x36
        /*0476*/ 	.short	(.L_38 - .L_37)
.L_37:
        /*0478*/ 	.word	0x00000008
.L_38:


//--------------------- .nv.callgraph             --------------------------
	.section	.nv.callgraph,"",@"SHT_CUDA_CALLGRAPH"
	.align	4
	.sectionentsize	8
	.align		4
        /*0000*/ 	.word	0x00000000
	.align		4
        /*0004*/ 	.word	0xffffffff
	.align		4
        /*0008*/ 	.word	0x00000000
	.align		4
        /*000c*/ 	.word	0xfffffffe
	.align		4
        /*0010*/ 	.word	0x00000000
	.align		4
        /*0014*/ 	.word	0xfffffffd
	.align		4
        /*0018*/ 	.word	0x00000000
	.align		4
        /*001c*/ 	.word	0xfffffffc


//--------------------- .nv.constant4             --------------------------
	.section	.nv.constant4,"a",@progbits
	.align	8
	.align		8
.nv.constant4:
        /*0000*/ 	.dword	_ZN39_INTERNAL_5a5cd74e_4_k_cu_717bcfa4_26674cuda3std3__45__cpo5beginE
	.align		8
        /*0008*/ 	.dword	_ZN39_INTERNAL_5a5cd74e_4_k_cu_717bcfa4_26674cuda3std3__45__cpo3endE
	.align		8
        /*0010*/ 	.dword	_ZN39_INTERNAL_5a5cd74e_4_k_cu_717bcfa4_26674cuda3std3__45__cpo6cbeginE
	.align		8
        /*0018*/ 	.dword	_ZN39_INTERNAL_5a5cd74e_4_k_cu_717bcfa4_26674cuda3std3__45__cpo4cendE
	.align		8
        /*0020*/ 	.dword	_ZN39_INTERNAL_5a5cd74e_4_k_cu_717bcfa4_26674cuda3std3__441_GLOBAL__N__5a5cd74e_4_k_cu_717bcfa4_26676ignoreE
	.align		8
        /*0028*/ 	.dword	_ZN39_INTERNAL_5a5cd74e_4_k_cu_717bcfa4_26674cuda3std3__419piecewise_constructE
	.align		8
        /*0030*/ 	.dword	_ZN39_INTERNAL_5a5cd74e_4_k_cu_717bcfa4_26674cuda3std3__48in_placeE
	.align		8
        /*0038*/ 	.dword	_ZN39_INTERNAL_5a5cd74e_4_k_cu_717bcfa4_26674cuda3std6ranges3__45__cpo4swapE
	.align		8
        /*0040*/ 	.dword	_ZN39_INTERNAL_5a5cd74e_4_k_cu_717bcfa4_26674cuda3std6ranges3__45__cpo9iter_moveE
	.align		8
        /*0048*/ 	.dword	_ZN39_INTERNAL_5a5cd74e_4_k_cu_717bcfa4_26674cute7productE
	.align		8
        /*0050*/ 	.dword	_ZN39_INTERNAL_5a5cd74e_4_k_cu_717bcfa4_26674cute1_E


//--------------------- .text._ZN7cutlass13device_kernelINS_4gemm6kernel13GemmUniversalIN4cute5tupleIJiiiiEEENS1_10collective13CollectiveMmaINS1_40MainloopSm90TmaGmmaWarpSpecializedSparseILi13ENS5_IJNS4_1CILi1EEESB_SB_EEENS1_35KernelTmaWarpSpecializedCooperativeEEENS5_IJNSA_ILi128EEENSA_ILi64EEESG_EEENS_10bfloat16_tENS5_IJNS4_6LayoutINS5_IJiNS5_IJNSA_ILi2EEEiEEEiEEENS5_IJlNS5_IJSB_SK_EEElEEEEENSJ_INS5_IJNS5_IJNS5_IJNSA_ILi8EEESK_NSA_ILi4EEEEEEiEEENS5_IJNS5_IJNSA_ILi16EEESK_SK_EEEiEEEiEEENS5_IJNS5_IJNS5_IJSG_SU_NSA_ILi1024EEEEEENSA_ILi4096EEEEEENS5_IJNS5_IJSB_NSA_ILi512EEENSA_ILi32EEEEEElEEElEEEEEEEESI_NS5_IJlSB_lEEENS4_8TiledMMAINS4_8MMA_AtomIJNS4_4SM904GMMA6SPARSE28GMMA_64x64x32_F32BF16BF16_SSILNS1D_5MajorE0ELS1G_0ELNS1D_7ScaleInE1ELS1H_1ELNS1D_9SparseSelE0EEEEEENSJ_INS5_IJSK_SB_SB_EEENS5_IJSB_NSA_ILi0EEES1M_EEEEENS5_IJNS4_10UnderscoreES1P_S1P_EEEEENS4_13SM90_TMA_LOADENS4_14ComposedLayoutINS4_7SwizzleILi2ELi4ELi3EEENS4_25smem_sparse_ptr_flag_bitsILi2ELi16EEENSJ_INS5_IJNS5_IJSB_SQ_EEENS5_IJSK_S13_EEEEEENS5_IJNS5_IJS1M_SG_EEESN_EEEEEEEvNS4_8identityES1S_NS1T_INS1U_ILi3ELi4ELi3EEENS4_18smem_ptr_flag_bitsILi16EEENSJ_INS5_IJSQ_SG_EEENS5_IJSG_SB_EEEEEEEvS25_EENS_8epilogue10collective6detail29Sm90TmaWarpSpecializedAdapterINS2F_15DefaultEpilogueIfNS5_IJSB_llEEES2J_NS2E_6thread17LinearCombinationIfLi1EffLNS2K_9ScaleType4KindE0ELNS_15FloatRoundStyleE2EfEENS1_15EpilogueDefaultEEEEEvvEEEEvNT_6ParamsE --------------------------
	.section	.text._ZN7cutlass13device_kernelINS_4gemm6kernel13GemmUniversalIN4cute5tupleIJiiiiEEENS1_10collective13CollectiveMmaINS1_40MainloopSm90TmaGmmaWarpSpecializedSparseILi13ENS5_IJNS4_1CILi1EEESB_SB_EEENS1_35KernelTmaWarpSpecializedCooperativeEEENS5_IJNSA_ILi128EEENSA_ILi64EEESG_EEENS_10bfloat16_tENS5_IJNS4_6LayoutINS5_IJiNS5_IJNSA_ILi2EEEiEEEiEEENS5_IJlNS5_IJSB_SK_EEElEEEEENSJ_INS5_IJNS5_IJNS5_IJNSA_ILi8EEESK_NSA_ILi4EEEEEEiEEENS5_IJNS5_IJNSA_ILi16EEESK_SK_EEEiEEEiEEENS5_IJNS5_IJNS5_IJSG_SU_NSA_ILi1024EEEEEENSA_ILi4096EEEEEENS5_IJNS5_IJSB_NSA_ILi512EEENSA_ILi32EEEEEElEEElEEEEEEEESI_NS5_IJlSB_lEEENS4_8TiledMMAINS4_8MMA_AtomIJNS4_4SM904GMMA6SPARSE28GMMA_64x64x32_F32BF16BF16_SSILNS1D_5MajorE0ELS1G_0ELNS1D_7ScaleInE1ELS1H_1ELNS1D_9SparseSelE0EEEEEENSJ_INS5_IJSK_SB_SB_EEENS5_IJSB_NSA_ILi0EEES1M_EEEEENS5_IJNS4_10UnderscoreES1P_S1P_EEEEENS4_13SM90_TMA_LOADENS4_14ComposedLayoutINS4_7SwizzleILi2ELi4ELi3EEENS4_25smem_sparse_ptr_flag_bitsILi2ELi16EEENSJ_INS5_IJNS5_IJSB_SQ_EEENS5_IJSK_S13_EEEEEENS5_IJNS5_IJS1M_SG_EEESN_EEEEEEEvNS4_8identityES1S_NS1T_INS1U_ILi3ELi4ELi3EEENS4_18smem_ptr_flag_bitsILi16EEENSJ_INS5_IJSQ_SG_EEENS5_IJSG_SB_EEEEEEEvS25_EENS_8epilogue10collective6detail29Sm90TmaWarpSpecializedAdapterINS2F_15DefaultEpilogueIfNS5_IJSB_llEEES2J_NS2E_6thread17LinearCombinationIfLi1EffLNS2K_9ScaleType4KindE0ELNS_15FloatRoundStyleE2EfEENS1_15EpilogueDefaultEEEEEvvEEEEvNT_6ParamsE,"ax",@progbits
	.align	128
.text._ZN7cutlass13device_kernelINS_4gemm6kernel13GemmUniversalIN4cute5tupleIJiiiiEEENS1_10collective13CollectiveMmaINS1_40MainloopSm90TmaGmmaWarpSpecializedSparseILi13ENS5_IJNS4_1CILi1EEESB_SB_EEENS1_35KernelTmaWarpSpecializedCooperativeEEENS5_IJNSA_ILi128EEENSA_ILi64EEESG_EEENS_10bfloat16_tENS5_IJNS4_6LayoutINS5_IJiNS5_IJNSA_ILi2EEEiEEEiEEENS5_IJlNS5_IJSB_SK_EEElEEEEENSJ_INS5_IJNS5_IJNS5_IJNSA_ILi8EEESK_NSA_ILi4EEEEEEiEEENS5_IJNS5_IJNSA_ILi16EEESK_SK_EEEiEEEiEEENS5_IJNS5_IJNS5_IJSG_SU_NSA_ILi1024EEEEEENSA_ILi4096EEEEEENS5_IJNS5_IJSB_NSA_ILi512EEENSA_ILi32EEEEEElEEElEEEEEEEESI_NS5_IJlSB_lEEENS4_8TiledMMAINS4_8MMA_AtomIJNS4_4SM904GMMA6SPARSE28GMMA_64x64x32_F32BF16BF16_SSILNS1D_5MajorE0ELS1G_0ELNS1D_7ScaleInE1ELS1H_1ELNS1D_9SparseSelE0EEEEEENSJ_INS5_IJSK_SB_SB_EEENS5_IJSB_NSA_ILi0EEES1M_EEEEENS5_IJNS4_10UnderscoreES1P_S1P_EEEEENS4_13SM90_TMA_LOADENS4_14ComposedLayoutINS4_7SwizzleILi2ELi4ELi3EEENS4_25smem_sparse_ptr_flag_bitsILi2ELi16EEENSJ_INS5_IJNS5_IJSB_SQ_EEENS5_IJSK_S13_EEEEEENS5_IJNS5_IJS1M_SG_EEESN_EEEEEEEvNS4_8identityES1S_NS1T_INS1U_ILi3ELi4ELi3EEENS4_18smem_ptr_flag_bitsILi16EEENSJ_INS5_IJSQ_SG_EEENS5_IJSG_SB_EEEEEEEvS25_EENS_8epilogue10collective6detail29Sm90TmaWarpSpecializedAdapterINS2F_15DefaultEpilogueIfNS5_IJSB_llEEES2J_NS2E_6thread17LinearCombinationIfLi1EffLNS2K_9ScaleType4KindE0ELNS_15FloatRoundStyleE2EfEENS1_15EpilogueDefaultEEEEEvvEEEEvNT_6ParamsE:
        .type           _ZN7cutlass13device_kernelINS_4gemm6kernel13GemmUniversalIN4cute5tupleIJiiiiEEENS1_10collective13CollectiveMmaINS1_40MainloopSm90TmaGmmaWarpSpecializedSparseILi13ENS5_IJNS4_1CILi1EEESB_SB_EEENS1_35KernelTmaWarpSpecializedCooperativeEEENS5_IJNSA_ILi128EEENSA_ILi64EEESG_EEENS_10bfloat16_tENS5_IJNS4_6LayoutINS5_IJiNS5_IJNSA_ILi2EEEiEEEiEEENS5_IJlNS5_IJSB_SK_EEElEEEEENSJ_INS5_IJNS5_IJNS5_IJNSA_ILi8EEESK_NSA_ILi4EEEEEEiEEENS5_IJNS5_IJNSA_ILi16EEESK_SK_EEEiEEEiEEENS5_IJNS5_IJNS5_IJSG_SU_NSA_ILi1024EEEEEENSA_ILi4096EEEEEENS5_IJNS5_IJSB_NSA_ILi512EEENSA_ILi32EEEEEElEEElEEEEEEEESI_NS5_IJlSB_lEEENS4_8TiledMMAINS4_8MMA_AtomIJNS4_4SM904GMMA6SPARSE28GMMA_64x64x32_F32BF16BF16_SSILNS1D_5MajorE0ELS1G_0ELNS1D_7ScaleInE1ELS1H_1ELNS1D_9SparseSelE0EEEEEENSJ_INS5_IJSK_SB_SB_EEENS5_IJSB_NSA_ILi0EEES1M_EEEEENS5_IJNS4_10UnderscoreES1P_S1P_EEEEENS4_13SM90_TMA_LOADENS4_14ComposedLayoutINS4_7SwizzleILi2ELi4ELi3EEENS4_25smem_sparse_ptr_flag_bitsILi2ELi16EEENSJ_INS5_IJNS5_IJSB_SQ_EEENS5_IJSK_S13_EEEEEENS5_IJNS5_IJS1M_SG_EEESN_EEEEEEEvNS4_8identityES1S_NS1T_INS1U_ILi3ELi4ELi3EEENS4_18smem_ptr_flag_bitsILi16EEENSJ_INS5_IJSQ_SG_EEENS5_IJSG_SB_EEEEEEEvS25_EENS_8epilogue10collective6detail29Sm90TmaWarpSpecializedAdapterINS2F_15DefaultEpilogueIfNS5_IJSB_llEEES2J_NS2E_6thread17LinearCombinationIfLi1EffLNS2K_9ScaleType4KindE0ELNS_15FloatRoundStyleE2EfEENS1_15EpilogueDefaultEEEEEvvEEEEvNT_6ParamsE,@function
        .size           _ZN7cutlass13device_kernelINS_4gemm6kernel13GemmUniversalIN4cute5tupleIJiiiiEEENS1_10collective13CollectiveMmaINS1_40MainloopSm90TmaGmmaWarpSpecializedSparseILi13ENS5_IJNS4_1CILi1EEESB_SB_EEENS1_35KernelTmaWarpSpecializedCooperativeEEENS5_IJNSA_ILi128EEENSA_ILi64EEESG_EEENS_10bfloat16_tENS5_IJNS4_6LayoutINS5_IJiNS5_IJNSA_ILi2EEEiEEEiEEENS5_IJlNS5_IJSB_SK_EEElEEEEENSJ_INS5_IJNS5_IJNS5_IJNSA_ILi8EEESK_NSA_ILi4EEEEEEiEEENS5_IJNS5_IJNSA_ILi16EEESK_SK_EEEiEEEiEEENS5_IJNS5_IJNS5_IJSG_SU_NSA_ILi1024EEEEEENSA_ILi4096EEEEEENS5_IJNS5_IJSB_NSA_ILi512EEENSA_ILi32EEEEEElEEElEEEEEEEESI_NS5_IJlSB_lEEENS4_8TiledMMAINS4_8MMA_AtomIJNS4_4SM904GMMA6SPARSE28GMMA_64x64x32_F32BF16BF16_SSILNS1D_5MajorE0ELS1G_0ELNS1D_7ScaleInE1ELS1H_1ELNS1D_9SparseSelE0EEEEEENSJ_INS5_IJSK_SB_SB_EEENS5_IJSB_NSA_ILi0EEES1M_EEEEENS5_IJNS4_10UnderscoreES1P_S1P_EEEEENS4_13SM90_TMA_LOADENS4_14ComposedLayoutINS4_7SwizzleILi2ELi4ELi3EEENS4_25smem_sparse_ptr_flag_bitsILi2ELi16EEENSJ_INS5_IJNS5_IJSB_SQ_EEENS5_IJSK_S13_EEEEEENS5_IJNS5_IJS1M_SG_EEESN_EEEEEEEvNS4_8identityES1S_NS1T_INS1U_ILi3ELi4ELi3EEENS4_18smem_ptr_flag_bitsILi16EEENSJ_INS5_IJSQ_SG_EEENS5_IJSG_SB_EEEEEEEvS25_EENS_8epilogue10collective6detail29Sm90TmaWarpSpecializedAdapterINS2F_15DefaultEpilogueIfNS5_IJSB_llEEES2J_NS2E_6thread17LinearCombinationIfLi1EffLNS2K_9ScaleType4KindE0ELNS_15FloatRoundStyleE2EfEENS1_15EpilogueDefaultEEEEEvvEEEEvNT_6ParamsE,(.L_x_140 - _ZN7cutlass13device_kernelINS_4gemm6kernel13GemmUniversalIN4cute5tupleIJiiiiEEENS1_10collective13CollectiveMmaINS1_40MainloopSm90TmaGmmaWarpSpecializedSparseILi13ENS5_IJNS4_1CILi1EEESB_SB_EEENS1_35KernelTmaWarpSpecializedCooperativeEEENS5_IJNSA_ILi128EEENSA_ILi64EEESG_EEENS_10bfloat16_tENS5_IJNS4_6LayoutINS5_IJiNS5_IJNSA_ILi2EEEiEEEiEEENS5_IJlNS5_IJSB_SK_EEElEEEEENSJ_INS5_IJNS5_IJNS5_IJNSA_ILi8EEESK_NSA_ILi4EEEEEEiEEENS5_IJNS5_IJNSA_ILi16EEESK_SK_EEEiEEEiEEENS5_IJNS5_IJNS5_IJSG_SU_NSA_ILi1024EEEEEENSA_ILi4096EEEEEENS5_IJNS5_IJSB_NSA_ILi512EEENSA_ILi32EEEEEElEEElEEEEEEEESI_NS5_IJlSB_lEEENS4_8TiledMMAINS4_8MMA_AtomIJNS4_4SM904GMMA6SPARSE28GMMA_64x64x32_F32BF16BF16_SSILNS1D_5MajorE0ELS1G_0ELNS1D_7ScaleInE1ELS1H_1ELNS1D_9SparseSelE0EEEEEENSJ_INS5_IJSK_SB_SB_EEENS5_IJSB_NSA_ILi0EEES1M_EEEEENS5_IJNS4_10UnderscoreES1P_S1P_EEEEENS4_13SM90_TMA_LOADENS4_14ComposedLayoutINS4_7SwizzleILi2ELi4ELi3EEENS4_25smem_sparse_ptr_flag_bitsILi2ELi16EEENSJ_INS5_IJNS5_IJSB_SQ_EEENS5_IJSK_S13_EEEEEENS5_IJNS5_IJS1M_SG_EEESN_EEEEEEEvNS4_8identityES1S_NS1T_INS1U_ILi3ELi4ELi3EEENS4_18smem_ptr_flag_bitsILi16EEENSJ_INS5_IJSQ_SG_EEENS5_IJSG_SB_EEEEEEEvS25_EENS_8epilogue10collective6detail29Sm90TmaWarpSpecializedAdapterINS2F_15DefaultEpilogueIfNS5_IJSB_llEEES2J_NS2E_6thread17LinearCombinationIfLi1EffLNS2K_9ScaleType4KindE0ELNS_15FloatRoundStyleE2EfEENS1_15EpilogueDefaultEEEEEvvEEEEvNT_6ParamsE)
        .other          _ZN7cutlass13device_kernelINS_4gemm6kernel13GemmUniversalIN4cute5tupleIJiiiiEEENS1_10collective13CollectiveMmaINS1_40MainloopSm90TmaGmmaWarpSpecializedSparseILi13ENS5_IJNS4_1CILi1EEESB_SB_EEENS1_35KernelTmaWarpSpecializedCooperativeEEENS5_IJNSA_ILi128EEENSA_ILi64EEESG_EEENS_10bfloat16_tENS5_IJNS4_6LayoutINS5_IJiNS5_IJNSA_ILi2EEEiEEEiEEENS5_IJlNS5_IJSB_SK_EEElEEEEENSJ_INS5_IJNS5_IJNS5_IJNSA_ILi8EEESK_NSA_ILi4EEEEEEiEEENS5_IJNS5_IJNSA_ILi16EEESK_SK_EEEiEEEiEEENS5_IJNS5_IJNS5_IJSG_SU_NSA_ILi1024EEEEEENSA_ILi4096EEEEEENS5_IJNS5_IJSB_NSA_ILi512EEENSA_ILi32EEEEEElEEElEEEEEEEESI_NS5_IJlSB_lEEENS4_8TiledMMAINS4_8MMA_AtomIJNS4_4SM904GMMA6SPARSE28GMMA_64x64x32_F32BF16BF16_SSILNS1D_5MajorE0ELS1G_0ELNS1D_7ScaleInE1ELS1H_1ELNS1D_9SparseSelE0EEEEEENSJ_INS5_IJSK_SB_SB_EEENS5_IJSB_NSA_ILi0EEES1M_EEEEENS5_IJNS4_10UnderscoreES1P_S1P_EEEEENS4_13SM90_TMA_LOADENS4_14ComposedLayoutINS4_7SwizzleILi2ELi4ELi3EEENS4_25smem_sparse_ptr_flag_bitsILi2ELi16EEENSJ_INS5_IJNS5_IJSB_SQ_EEENS5_IJSK_S13_EEEEEENS5_IJNS5_IJS1M_SG_EEESN_EEEEEEEvNS4_8identityES1S_NS1T_INS1U_ILi3ELi4ELi3EEENS4_18smem_ptr_flag_bitsILi16EEENSJ_INS5_IJSQ_SG_EEENS5_IJSG_SB_EEEEEEEvS25_EENS_8epilogue10collective6detail29Sm90TmaWarpSpecializedAdapterINS2F_15DefaultEpilogueIfNS5_IJSB_llEEES2J_NS2E_6thread17LinearCombinationIfLi1EffLNS2K_9ScaleType4KindE0ELNS_15FloatRoundStyleE2EfEENS1_15EpilogueDefaultEEEEEvvEEEEvNT_6ParamsE,@"STO_CUDA_ENTRY STV_DEFAULT"
_ZN7cutlass13device_kernelINS_4gemm6kernel13GemmUniversalIN4cute5tupleIJiiiiEEENS1_10collective13CollectiveMmaINS1_40MainloopSm90TmaGmmaWarpSpecializedSparseILi13ENS5_IJNS4_1CILi1EEESB_SB_EEENS1_35KernelTmaWarpSpecializedCooperativeEEENS5_IJNSA_ILi128EEENSA_ILi64EEESG_EEENS_10bfloat16_tENS5_IJNS4_6LayoutINS5_IJiNS5_IJNSA_ILi2EEEiEEEiEEENS5_IJlNS5_IJSB_SK_EEElEEEEENSJ_INS5_IJNS5_IJNS5_IJNSA_ILi8EEESK_NSA_ILi4EEEEEEiEEENS5_IJNS5_IJNSA_ILi16EEESK_SK_EEEiEEEiEEENS5_IJNS5_IJNS5_IJSG_SU_NSA_ILi1024EEEEEENSA_ILi4096EEEEEENS5_IJNS5_IJSB_NSA_ILi512EEENSA_ILi32EEEEEElEEElEEEEEEEESI_NS5_IJlSB_lEEENS4_8TiledMMAINS4_8MMA_AtomIJNS4_4SM904GMMA6SPARSE28GMMA_64x64x32_F32BF16BF16_SSILNS1D_5MajorE0ELS1G_0ELNS1D_7ScaleInE1ELS1H_1ELNS1D_9SparseSelE0EEEEEENSJ_INS5_IJSK_SB_SB_EEENS5_IJSB_NSA_ILi0EEES1M_EEEEENS5_IJNS4_10UnderscoreES1P_S1P_EEEEENS4_13SM90_TMA_LOADENS4_14ComposedLayoutINS4_7SwizzleILi2ELi4ELi3EEENS4_25smem_sparse_ptr_flag_bitsILi2ELi16EEENSJ_INS5_IJNS5_IJSB_SQ_EEENS5_IJSK_S13_EEEEEENS5_IJNS5_IJS1M_SG_EEESN_EEEEEEEvNS4_8identityES1S_NS1T_INS1U_ILi3ELi4ELi3EEENS4_18smem_ptr_flag_bitsILi16EEENSJ_INS5_IJSQ_SG_EEENS5_IJSG_SB_EEEEEEEvS25_EENS_8epilogue10collective6detail29Sm90TmaWarpSpecializedAdapterINS2F_15DefaultEpilogueIfNS5_IJSB_llEEES2J_NS2E_6thread17LinearCombinationIfLi1EffLNS2K_9ScaleType4KindE0ELNS_15FloatRoundStyleE2EfEENS1_15EpilogueDefaultEEEEEvvEEEEvNT_6ParamsE:
[----:B------:R-:W-:Y:S01]  /*0000*/  LDC R1, c[0x0][0x28] ;  /* 0x00000a00ff017b82 */ /* 0x000fe20000000800 */
[----:B------:R-:W0:Y:S01]  /*0010*/  S2R R2, SR_TID.X ;  /* 0x0000000000027919 */ /* 0x000e220000002100 */
[----:B------:R-:W-:Y:S01]  /*0020*/  ELECT P0, URZ, PT ;  /* 0x00000000003f782f */ /* 0x000fe20003800000 */
[----:B------:R-:W-:Y:S01]  /*0030*/  BSSY B0, `(.L_x_0) ;  /* 0x0000012000007945 */ /* 0x000fe20003800000 */
[--C-:B0-----:R-:W-:Y:S02]  /*0040*/  SHF.R.U32.HI R0, RZ, 0x5, R2.reuse ;  /* 0x00000005ff007819 */ /* 0x101fe40000011602 */
[----:B------:R-:W-:-:S03]  /*0050*/  SHF.R.U32.HI R3, RZ, 0x7, R2 ;  /* 0x00000007ff037819 */ /* 0x000fc60000011602 */
[----:B------:R-:W0:Y:S04]  /*0060*/  SHFL.IDX PT, R6, R0, RZ, 0x1f ;  /* 0x00001fff00067589 */ /* 0x000e2800000e0000 */
[----:B------:R1:W2:Y:S01]  /*0070*/  SHFL.IDX PT, R9, R3, RZ, 0x1f ;  /* 0x00001fff03097589 */ /* 0x0002a200000e0000 */
[----:B0-----:R-:W-:-:S13]  /*0080*/  ISETP.NE.OR P0, PT, R6, RZ, !P0 ;  /* 0x000000ff0600720c */ /* 0x001fda0004705670 */
[----:B-12---:R-:W-:Y:S05]  /*0090*/  @P0 BRA `(.L_x_1) ;  /* 0x00000000002c0947 */ /* 0x006fea0003800000 */
[----:B------:R-:W-:Y:S02]  /*00a0*/  ULDC.64 UR4, c[0x0][0x198] ;  /* 0x0000660000047ab9 */ /* 0x000fe40000000a00 */
[----:B------:R-:W-:Y:S02]  /*00b0*/  UIADD3 UR6, UP0, UR4, 0xf0, URZ ;  /* 0x000000f004067890 */ /* 0x000fe4000ff1e03f */
[----:B------:R-:W-:Y:S02]  /*00c0*/  UIADD3 UR8, UP1, UR4, 0x1f0, URZ ;  /* 0x000001f004087890 */ /* 0x000fe4000ff3e03f */
[----:B------:R-:W-:Y:S02]  /*00d0*/  UIADD3 UR4, UP2, UR4, 0x2f0, URZ ;  /* 0x000002f004047890 */ /* 0x000fe4000ff5e03f */
[----:B------:R-:W-:Y:S02]  /*00e0*/  UIADD3.X UR7, URZ, UR5, URZ, UP0, !UPT ;  /* 0x000000053f077290 */ /* 0x000fe400087fe43f */
[----:B------:R-:W-:-:S02]  /*00f0*/  UIADD3.X UR9, URZ, UR5, URZ, UP1, !UPT ;  /* 0x000000053f097290 */ /* 0x000fc40008ffe43f */
[----:B------:R-:W-:-:S05]  /*0100*/  UIADD3.X UR5, URZ, UR5, URZ, UP2, !UPT ;  /* 0x000000053f057290 */ /* 0x000fca00097fe43f */
[----:B------:R0:W-:Y:S02]  /*0110*/  UTMACCTL.PF [UR6] ;  /* 0x00000000060079b9 */ /* 0x0001e40008040000 */
[----:B------:R0:W-:Y:S02]  /*0120*/  UTMACCTL.PF [UR8] ;  /* 0x00000000080079b9 */ /* 0x0001e40008040000 */
[----:B------:R0:W-:Y:S02]  /*0130*/  UTMACCTL.PF [UR4] ;  /* 0x00000000040079b9 */ /* 0x0001e40008040000 */
[----:B0-----:R-:W-:Y:S01]  /*0140*/  NOP ;  /* 0x0000000000007918 */ /* 0x001fe20000000000 */
.L_x_1:
[----:B------:R-:W-:Y:S05]  /*0150*/  BSYNC B0 ;  /* 0x0000000000007941 */ /* 0x000fea0003800000 */
.L_x_0:
[----:B------:R-:W0:Y:S02]  /*0160*/  SHFL.IDX PT, R4, R0, RZ, 0x1f ;  /* 0x00001fff00047589 */ /* 0x000e2400000e0000 */
[----:B0-----:R-:W-:-:S13]  /*0170*/  ISETP.NE.AND P0, PT, R4, RZ, PT ;  /* 0x000000ff0400720c */ /* 0x001fda0003f05270 */
[----:B------:R-:W-:Y:S05]  /*0180*/  @P0 BRA `(.L_x_2) ;  /* 0x0000000000ac0947 */ /* 0x000fea0003800000 */
[----:B------:R-:W-:Y:S01]  /*0190*/  ELECT P0, URZ, PT ;  /* 0x00000000003f782f */ /* 0x000fe20003800000 */
[----:B------:R-:W-:-:S12]  /*01a0*/  BSSY B0, `(.L_x_2) ;  /* 0x0000029000007945 */ /* 0x000fd80003800000 */
[----:B------:R-:W-:Y:S05]  /*01b0*/  @!P0 BRA `(.L_x_3) ;  /* 0x00000000009c8947 */ /* 0x000fea0003800000 */
[----:B------:R-:W0:Y:S01]  /*01c0*/  S2UR UR8, SR_CgaCtaId ;  /* 0x00000000000879c3 */ /* 0x000e220000008800 */
[----:B------:R-:W-:Y:S01]  /*01d0*/  UMOV UR4, 0x400 ;  /* 0x0000040000047882 */ /* 0x000fe20000000000 */
[----:B------:R-:W-:Y:S01]  /*01e0*/  UMOV UR5, 0x1 ;  /* 0x0000000100057882 */ /* 0x000fe20000000000 */
[----:B------:R-:W-:Y:S02]  /*01f0*/  UMOV UR6, 0x100 ;  /* 0x0000010000067882 */ /* 0x000fe40000000000 */
[----:B------:R-:W-:-:S04]  /*0200*/  UIADD3 UR6, -UR6, 0x100000, URZ ;  /* 0x0010000006067890 */ /* 0x000fc8000fffe13f */
[----:B------:R-:W-:Y:S02]  /*0210*/  USHF.L.U32 UR7, UR6, 0xb, URZ ;  /* 0x0000000b06077899 */ /* 0x000fe4000800063f */
[----:B------:R-:W-:Y:S02]  /*0220*/  USHF.L.U32 UR6, UR6, 0x1, URZ ;  /* 0x0000000106067899 */ /* 0x000fe4000800063f */
[----:B0-----:R-:W-:Y:S02]  /*0230*/  ULEA UR8, UR8, UR4, 0x18 ;  /* 0x0000000408087291 */ /* 0x001fe4000f8ec03f */
[----:B------:R-:W-:-:S04]  /*0240*/  UIADD3 UR4, -UR5, 0x100000, URZ ;  /* 0x0010000005047890 */ /* 0x000fc8000fffe13f */
[----:B------:R-:W-:Y:S02]  /*0250*/  USHF.L.U32 UR5, UR4, 0xb, URZ ;  /* 0x0000000b04057899 */ /* 0x000fe4000800063f */
[----:B------:R-:W-:Y:S01]  /*0260*/  USHF.L.U32 UR4, UR4, 0x1, URZ ;  /* 0x0000000104047899 */ /* 0x000fe2000800063f */
[----:B------:R-:W0:Y:S11]  /*0270*/  FENCE.VIEW.ASYNC.S ;  /* 0x00000000000073c6 */ /* 0x000e360000000000 */
[----:B0-----:R0:W1:Y:S01]  /*0280*/  SYNCS.EXCH.64 URZ, [UR8], UR4 ;  /* 0x00000004083f75b2 */ /* 0x0010620008000100 */
[----:B------:R0:W2:Y:S01]  /*0290*/  SYNCS.EXCH.64 URZ, [UR8+0x68], UR6 ;  /* 0x00006806083f75b2 */ /* 0x0000a20008000100 */
[----:B------:R0:W3:Y:S01]  /*02a0*/  SYNCS.EXCH.64 URZ, [UR8+0x8], UR4 ;  /* 0x00000804083f75b2 */ /* 0x0000e20008000100 */
[----:B------:R0:W4:Y:S01]  /*02b0*/  SYNCS.EXCH.64 URZ, [UR8+0x70], UR6 ;  /* 0x00007006083f75b2 */ /* 0x0001220008000100 */
[----:B------:R0:W0:Y:S01]  /*02c0*/  SYNCS.EXCH.64 URZ, [UR8+0x10], UR4 ;  /* 0x00001004083f75b2 */ /* 0x0000220008000100 */
        /* <DEDUP_REMOVED lines=21> */
[----:B-123--:R-:W-:Y:S01]  /*0420*/  NOP ;  /* 0x0000000000007918 */ /* 0x00efe20000000000 */
.L_x_3:
[----:B0-----:R-:W-:Y:S05]  /*0430*/  BSYNC B0 ;  /* 0x0000000000007941 */ /* 0x001fea0003800000 */
.L_x_2:
[----:B------:R-:W0:Y:S01]  /*0440*/  SHFL.IDX PT, R0, R0, RZ, 0x1f ;  /* 0x00001fff00007589 */ /* 0x000e2200000e0000 */
[----:B------:R-:W1:Y:S01]  /*0450*/  LDC R4, c[0x0][0x75c] ;  /* 0x0001d700ff047b82 */ /* 0x000e620000000800 */
[----:B------:R-:W-:Y:S02]  /*0460*/  ELECT P0, URZ, PT ;  /* 0x00000000003f782f */ /* 0x000fe40003800000 */
[----:B------:R-:W-:Y:S01]  /*0470*/  SHF.R.S32.HI R5, RZ, 0x1f, R6 ;  /* 0x0000001fff057819 */ /* 0x000fe20000011406 */
[----:B------:R-:W2:Y:S01]  /*0480*/  S2R R7, SR_CTAID.Y ;  /* 0x0000000000077919 */ /* 0x000ea20000002600 */
[----:B------:R-:W-:Y:S01]  /*0490*/  UMOV UR4, 0x20 ;  /* 0x0000002000047882 */ /* 0x000fe20000000000 */
[C---:B------:R-:W-:Y:S01]  /*04a0*/  ISETP.NE.AND P2, PT, R9.reuse, RZ, PT ;  /* 0x000000ff0900720c */ /* 0x040fe20003f45270 */
[----:B------:R-:W-:Y:S01]  /*04b0*/  VIADD R12, R9, 0xffffffff ;  /* 0xffffffff090c7836 */ /* 0x000fe20000000000 */
[----:B------:R-:W3:Y:S01]  /*04c0*/  S2R R8, SR_CTAID.X ;  /* 0x0000000000087919 */ /* 0x000ee20000002500 */
[----:B------:R-:W-:Y:S01]  /*04d0*/  LEA.HI R5, R5, R6, RZ, 0x2 ;  /* 0x0000000605057211 */ /* 0x000fe200078f10ff */
[----:B------:R-:W-:Y:S01]  /*04e0*/  NOP ;  /* 0x0000000000007918 */ /* 0x000fe20000000000 */
[----:B------:R-:W-:Y:S01]  /*04f0*/  NOP ;  /* 0x0000000000007918 */ /* 0x000fe20000000000 */
[----:B------:R-:W-:-:S02]  /*0500*/  ISETP.GE.U32.AND P1, PT, R12, 0x2, PT ;  /* 0x000000020c00780c */ /* 0x000fc40003f26070 */
[----:B------:R-:W-:-:S05]  /*0510*/  LOP3.LUT R5, R5, 0xfffffffc, RZ, 0xc0, !PT ;  /* 0xfffffffc05057812 */ /* 0x000fca00078ec0ff */
[----:B------:R-:W-:Y:S01]  /*0520*/  IMAD.IADD R6, R6, 0x1, -R5 ;  /* 0x0000000106067824 */ /* 0x000fe200078e0a05 */
[----:B0-----:R-:W-:Y:S02]  /*0530*/  ISETP.NE.OR P0, PT, R0, RZ, !P0 ;  /* 0x000000ff0000720c */ /* 0x001fe40004705670 */
[----:B-1----:R-:W-:-:S11]  /*0540*/  ISETP.NE.AND P3, PT, R4, 0x1, PT ;  /* 0x000000010400780c */ /* 0x002fd60003f65270 */
[----:B------:R-:W-:Y:S01]  /*0550*/  VOTEU.ALL UP0, P0 ;  /* 0x00000000003f7886 */ /* 0x000fe20000000000 */
[----:B------:R-:W-:Y:S01]  /*0560*/  VOTEU.ALL UP1, P0 ;  /* 0x00000000003f7886 */ /* 0x000fe20000020000 */
[----:B------:R-:W3:Y:S01]  /*0570*/  @P3 LDC R11, c[0x0][0x10] ;  /* 0x00000400ff0b3b82 */ /* 0x000ee20000000800 */
[----:B--2---:R-:W-:Y:S02]  /*0580*/  @P3 IMAD.MOV.U32 R4, RZ, RZ, R7 ;  /* 0x000000ffff043224 */ /* 0x004fe400078e0007 */
[----:B------:R-:W-:Y:S01]  /*0590*/  @!UP0 UMOV UR6, 0x400 ;  /* 0x0000040000068882 */ /* 0x000fe20000000000 */
[----:B------:R-:W-:-:S04]  /*05a0*/  @!UP0 UIADD3 UR4, -UR4, 0x100000, URZ ;  /* 0x0010000004048890 */ /* 0x000fc8000fffe13f */
[----:B------:R-:W-:Y:S02]  /*05b0*/  @!UP0 USHF.L.U32 UR5, UR4, 0xb, URZ ;  /* 0x0000000b04058899 */ /* 0x000fe4000800063f */
[----:B------:R-:W-:Y:S01]  /*05c0*/  @!UP0 USHF.L.U32 UR4, UR4, 0x1, URZ ;  /* 0x0000000104048899 */ /* 0x000fe2000800063f */
[----:B------:R-:W-:Y:S02]  /*05d0*/  @P3 IMAD.MOV.U32 R5, RZ, RZ, RZ ;  /* 0x000000ffff053224 */ /* 0x000fe400078e00ff */
[----:B------:R-:W-:Y:S01]  /*05e0*/  @P3 IMAD.MOV.U32 R13, RZ, RZ, RZ ;  /* 0x000000ffff0d3224 */ /* 0x000fe200078e00ff */
[----:B------:R-:W0:Y:S08]  /*05f0*/  @!UP0 S2UR UR7, SR_CgaCtaId ;  /* 0x00000000000789c3 */ /* 0x000e300000008800 */
[----:B------:R-:W1:Y:S01]  /*0600*/  @!P3 LDC R10, c[0x0][0xc] ;  /* 0x00000300ff0abb82 */ /* 0x000e620000000800 */
[----:B---3--:R-:W-:-:S04]  /*0610*/  @P3 IMAD.WIDE.U32 R4, R8, R11, R4 ;  /* 0x0000000b08043225 */ /* 0x008fc800078e0004 */
[----:B------:R-:W-:Y:S02]  /*0620*/  @P3 IMAD.MOV.U32 R0, RZ, RZ, R4 ;  /* 0x000000ffff003224 */ /* 0x000fe400078e0004 */
[----:B------:R-:W-:Y:S01]  /*0630*/  @P3 IMAD.IADD R5, R5, 0x1, R13 ;  /* 0x0000000105053824 */ /* 0x000fe200078e020d */
[----:B0-----:R-:W-:Y:S01]  /*0640*/  @!UP0 ULEA UR6, UR7, UR6, 0x18 ;  /* 0x0000000607068291 */ /* 0x001fe2000f8ec03f */
[----:B------:R-:W-:Y:S01]  /*0650*/  VOTEU.ALL UP0, P0 ;  /* 0x00000000003f7886 */ /* 0x000fe20000000000 */
[----:B------:R-:W-:-:S04]  /*0660*/  ISETP.NE.AND P0, PT, R6, 0x3, PT ;  /* 0x000000030600780c */ /* 0x000fc80003f05270 */
[----:B------:R-:W-:-:S04]  /*0670*/  ISETP.EQ.OR P0, PT, R6, RZ, !P0 ;  /* 0x000000ff0600720c */ /* 0x000fc80004702670 */
[----:B------:R-:W-:Y:S01]  /*0680*/  ISETP.EQ.AND P0, PT, R9, RZ, P0 ;  /* 0x000000ff0900720c */ /* 0x000fe20000702270 */
[----:B------:R-:W-:Y:S01]  /*0690*/  IMAD.MOV.U32 R9, RZ, RZ, RZ ;  /* 0x000000ffff097224 */ /* 0x000fe200078e00ff */
[----:B------:R-:W0:Y:S02]  /*06a0*/  FENCE.VIEW.ASYNC.S ;  /* 0x00000000000073c6 */ /* 0x000e240000000000 */
[----:B0-----:R0:W4:Y:S01]  /*06b0*/  @!UP0 SYNCS.EXCH.64 URZ, [UR6+0xe0], UR4 ;  /* 0x0000e004063f85b2 */ /* 0x0011220008000100 */
[----:B------:R-:W-:Y:S01]  /*06c0*/  SEL R4, RZ, 0x1, !P0 ;  /* 0x00000001ff047807 */ /* 0x000fe20004000000 */
[----:B-1----:R-:W-:-:S03]  /*06d0*/  @!P3 IMAD.WIDE.U32 R10, R10, R7, R8 ;  /* 0x000000070a0ab225 */ /* 0x002fc600078e0008 */
[----:B------:R-:W-:Y:S01]  /*06e0*/  SEL R4, R4, 0x2, P1 ;  /* 0x0000000204047807 */ /* 0x000fe20000800000 */
[----:B------:R-:W-:Y:S02]  /*06f0*/  @!P3 IMAD.MOV.U32 R0, RZ, RZ, R10 ;  /* 0x000000ffff00b224 */ /* 0x000fe400078e000a */
[----:B------:R-:W-:Y:S01]  /*0700*/  @!P3 IMAD.MOV.U32 R5, RZ, RZ, R11 ;  /* 0x000000ffff05b224 */ /* 0x000fe200078e000b */
[----:B------:R0:W4:Y:S01]  /*0710*/  @!UP1 SYNCS.EXCH.64 URZ, [UR6+0xe8], UR4 ;  /* 0x0000e804063f95b2 */ /* 0x0001220008000100 */
[----:B------:R-:W-:Y:S01]  /*0720*/  NOP ;  /* 0x0000000000007918 */ /* 0x000fe20000000000 */
[----:B----4-:R-:W-:Y:S06]  /*0730*/  BAR.SYNC.DEFER_BLOCKING 0x0 ;  /* 0x0000000000007b1d */ /* 0x010fec0000010000 */
[----:B------:R-:W-:Y:S05]  /*0740*/  @!P2 BRA `(.L_x_4) ;  /* 0x0000003c00e0a947 */ /* 0x000fea0003800000 */
[----:B------:R-:W-:-:S13]  /*0750*/  ISETP.GT.U32.AND P0, PT, R12, 0x1, PT ;  /* 0x000000010c00780c */ /* 0x000fda0003f04070 */
[----:B0-----:R-:W-:Y:S05]  /*0760*/  @P0 EXIT ;  /* 0x000000000000094d */ /* 0x001fea0003800000 */
[----:B------:R-:W-:Y:S01]  /*0770*/  ULDC.64 UR4, c[0x0][0x750] ;  /* 0x0001d40000047ab9 */ /* 0x000fe20000000a00 */
[----:B------:R-:W-:Y:S01]  /*0780*/  PRMT R10, RZ, 0x7610, R10 ;  /* 0x00007610ff0a7816 */ /* 0x000fe2000000000a */
[----:B------:R-:W-:Y:S01]  /*0790*/  IMAD.MOV.U32 R11, RZ, RZ, -0x1 ;  /* 0xffffffffff0b7424 */ /* 0x000fe200078e00ff */
[----:B------:R-:W-:Y:S01]  /*07a0*/  ISETP.GE.U32.AND P0, PT, R0, UR4, PT ;  /* 0x0000000400007c0c */ /* 0x000fe2000bf06070 */
[----:B------:R-:W-:Y:S02]  /*07b0*/  IMAD.MOV.U32 R16, RZ, RZ, -0x1 ;  /* 0xffffffffff107424 */ /* 0x000fe400078e00ff */
[----:B------:R-:W-:Y:S01]  /*07c0*/  IMAD.MOV.U32 R59, RZ, RZ, -0x1 ;  /* 0xffffffffff3b7424 */ /* 0x000fe200078e00ff */
[----:B------:R-:W-:-:S13]  /*07d0*/  ISETP.GE.U32.AND.EX P0, PT, R5, UR5, PT, P0 ;  /* 0x0000000505007c0c */ /* 0x000fda000bf06100 */
[----:B------:R-:W-:Y:S05]  /*07e0*/  @P0 BRA `(.L_x_5) ;  /* 0x00000004005c0947 */ /* 0x000fea0003800000 */
[----:B------:R-:W0:Y:S01]  /*07f0*/  LDC.64 R18, c[0x0][0x728] ;  /* 0x0001ca00ff127b82 */ /* 0x000e220000000a00 */
[----:B------:R-:W-:Y:S02]  /*0800*/  IMAD.MOV.U32 R10, RZ, RZ, R0 ;  /* 0x000000ffff0a7224 */ /* 0x000fe400078e0000 */
[----:B------:R-:W-:-:S05]  /*0810*/  IMAD.MOV.U32 R11, RZ, RZ, R5 ;  /* 0x000000ffff0b7224 */ /* 0x000fca00078e0005 */
[----:B------:R-:W1:Y:S08]  /*0820*/  LDC R6, c[0x0][0x730] ;  /* 0x0001cc00ff067b82 */ /* 0x000e700000000800 */
[----:B------:R-:W2:Y:S01]  /*0830*/  LDC.64 R20, c[0x0][0x720] ;  /* 0x0001c800ff147b82 */ /* 0x000ea20000000a00 */
[----:B0-----:R-:W-:-:S04]  /*0840*/  ISETP.NE.U32.AND P0, PT, R18, RZ, PT ;  /* 0x000000ff1200720c */ /* 0x001fc80003f05070 */
[----:B------:R-:W-:-:S13]  /*0850*/  ISETP.NE.AND.EX P0, PT, R19, RZ, PT, P0 ;  /* 0x000000ff1300720c */ /* 0x000fda0003f05300 */
[----:B-12---:R-:W-:Y:S05]  /*0860*/  @!P0 BRA `(.L_x_6) ;  /* 0x0000000000288947 */ /* 0x006fea0003800000 */
[----:B------:R-:W0:Y:S02]  /*0870*/  LDC R15, c[0x0][0x734] ;  /* 0x0001cd00ff0f7b82 */ /* 0x000e240000000800 */
[----:B0-----:R-:W-:-:S05]  /*0880*/  IADD3 R15, P0, R0, R15, RZ ;  /* 0x0000000f000f7210 */ /* 0x001fca0007f1e0ff */
[----:B------:R-:W-:-:S04]  /*0890*/  IMAD.X R17, RZ, RZ, R5, P0 ;  /* 0x000000ffff117224 */ /* 0x000fc800000e0605 */
[----:B------:R-:W-:-:S04]  /*08a0*/  IMAD.WIDE.U32 R10, R17, R18, RZ ;  /* 0x00000012110a7225 */ /* 0x000fc800078e00ff */
[----:B------:R-:W-:-:S04]  /*08b0*/  IMAD.WIDE.U32 R12, P0, R15, R19, R10 ;  /* 0x000000130f0c7225 */ /* 0x000fc8000780000a */
[----:B------:R-:W-:-:S04]  /*08c0*/  IMAD.WIDE.U32 R10, R15, R18, RZ ;  /* 0x000000120f0a7225 */ /* 0x000fc800078e00ff */
[----:B------:R-:W-:Y:S01]  /*08d0*/  IMAD.X R15, RZ, RZ, RZ, P0 ;  /* 0x000000ffff0f7224 */ /* 0x000fe200000e06ff */
[----:B------:R-:W-:Y:S01]  /*08e0*/  IADD3 RZ, P0, R11, R12, RZ ;  /* 0x0000000c0bff7210 */ /* 0x000fe20007f1e0ff */
[----:B------:R-:W-:-:S04]  /*08f0*/  IMAD.MOV.U32 R14, RZ, RZ, R13 ;  /* 0x000000ffff0e7224 */ /* 0x000fc800078e000d */
[----:B------:R-:W-:-:S08]  /*0900*/  IMAD.WIDE.U32.X R10, R17, R19, R14, P0 ;  /* 0x00000013110a7225 */ /* 0x000fd000000e040e */
.L_x_6:
[-CC-:B------:R-:W-:Y:S01]  /*0910*/  SHF.R.U64 R59, R10, R6.reuse, R11.reuse ;  /* 0x000000060a3b7219 */ /* 0x180fe2000000120b */
[----:B------:R-:W0:Y:S01]  /*0920*/  LDC R14, c[0x0][0x718] ;  /* 0x0001c600ff0e7b82 */ /* 0x000e220000000800 */
[----:B------:R-:W-:Y:S01]  /*0930*/  SHF.R.U32.HI R9, RZ, R6, R11 ;  /* 0x00000006ff097219 */ /* 0x000fe2000001160b */
[----:B------:R-:W-:Y:S01]  /*0940*/  ULDC UR4, c[0x0][0x150] ;  /* 0x0000540000047ab9 */ /* 0x000fe20000000800 */
[----:B------:R-:W-:Y:S01]  /*0950*/  IADD3 R13, P0, RZ, -R59, RZ ;  /* 0x8000003bff0d7210 */ /* 0x000fe20007f1e0ff */
[----:B------:R-:W-:Y:S01]  /*0960*/  IMAD.MOV.U32 R10, RZ, RZ, R0 ;  /* 0x000000ffff0a7224 */ /* 0x000fe200078e0000 */
[----:B------:R-:W-:Y:S01]  /*0970*/  I2FP.F32.U32 R6, R8 ;  /* 0x0000000800067245 */ /* 0x000fe20000201000 */
[----:B------:R-:W-:Y:S02]  /*0980*/  IMAD.MOV.U32 R11, RZ, RZ, R5 ;  /* 0x000000ffff0b7224 */ /* 0x000fe400078e0005 */
[----:B------:R-:W1:Y:S01]  /*0990*/  LDC.64 R26, c[0x0][0x740] ;  /* 0x0001d000ff1a7b82 */ /* 0x000e620000000a00 */
[----:B------:R-:W-:-:S02]  /*09a0*/  IMAD.X R15, RZ, RZ, ~R9, P0 ;  /* 0x000000ffff0f7224 */ /* 0x000fc400000e0e09 */
[----:B------:R-:W-:Y:S01]  /*09b0*/  FMUL R6, R6, UR4 ;  /* 0x0000000406067c20 */ /* 0x000fe20008400000 */
[----:B------:R-:W-:Y:S01]  /*09c0*/  IMAD.WIDE.U32 R10, R13, R20, R10 ;  /* 0x000000140d0a7225 */ /* 0x000fe200078e000a */
[----:B------:R-:W-:-:S03]  /*09d0*/  ULDC UR4, c[0x0][0x154] ;  /* 0x0000550000047ab9 */ /* 0x000fc60000000800 */
[----:B------:R-:W-:Y:S01]  /*09e0*/  IMAD R12, R15, R20, RZ ;  /* 0x000000140f0c7224 */ /* 0x000fe200078e02ff */
[----:B------:R-:W2:Y:S01]  /*09f0*/  LDC R9, c[0x0][0x144] ;  /* 0x00005100ff097b82 */ /* 0x000ea20000000800 */
[----:B------:R-:W3:Y:S02]  /*0a00*/  F2I.U32.TRUNC.NTZ R6, R6 ;  /* 0x0000000600067305 */ /* 0x000ee4000020f000 */
[----:B------:R-:W-:-:S04]  /*0a10*/  IMAD R13, R13, R21, R12 ;  /* 0x000000150d0d7224 */ /* 0x000fc800078e020c */
[----:B------:R-:W-:Y:S01]  /*0a20*/  IMAD.IADD R11, R11, 0x1, R13 ;  /* 0x000000010b0b7824 */ /* 0x000fe200078e020d */
[----:B------:R-:W4:Y:S01]  /*0a30*/  LDC R16, c[0x0][0x708] ;  /* 0x0001c200ff107b82 */ /* 0x000f220000000800 */
[----:B------:R-:W-:-:S03]  /*0a40*/  IMAD.MOV.U32 R13, RZ, RZ, -0x1 ;  /* 0xffffffffff0d7424 */ /* 0x000fc600078e00ff */
[-CC-:B0-----:R-:W-:Y:S02]  /*0a50*/  SHF.R.U64 R20, R10, R14.reuse, R11.reuse ;  /* 0x0000000e0a147219 */ /* 0x181fe4000000120b */
[----:B------:R-:W-:Y:S02]  /*0a60*/  I2FP.F32.U32 R10, R7 ;  /* 0x00000007000a7245 */ /* 0x000fe40000201000 */
[----:B------:R-:W0:Y:S01]  /*0a70*/  LDC R24, c[0x0][0x758] ;  /* 0x0001d600ff187b82 */ /* 0x000e220000000800 */
[----:B-1----:R-:W-:Y:S01]  /*0a80*/  ISETP.NE.U32.AND P0, PT, R26, RZ, PT ;  /* 0x000000ff1a00720c */ /* 0x002fe20003f05070 */
[----:B---3--:R-:W-:Y:S01]  /*0a90*/  IMAD.MOV R12, RZ, RZ, -R6 ;  /* 0x000000ffff0c7224 */ /* 0x008fe200078e0a06 */
[----:B------:R-:W-:Y:S01]  /*0aa0*/  SHF.R.U32.HI R11, RZ, R14, R11 ;  /* 0x0000000eff0b7219 */ /* 0x000fe2000001160b */
[----:B------:R-:W-:Y:S01]  /*0ab0*/  FMUL R10, R10, UR4 ;  /* 0x000000040a0a7c20 */ /* 0x000fe20008400000 */
[----:B------:R-:W-:-:S03]  /*0ac0*/  ISETP.NE.AND.EX P0, PT, R27, RZ, PT, P0 ;  /* 0x000000ff1b00720c */ /* 0x000fc60003f05300 */
[----:B------:R-:W1:Y:S01]  /*0ad0*/  LDC R18, c[0x0][0x148] ;  /* 0x00005200ff127b82 */ /* 0x000e620000000800 */
[----:B--2---:R-:W-:-:S07]  /*0ae0*/  IMAD R6, R9, R12, R8 ;  /* 0x0000000c09067224 */ /* 0x004fce00078e0208 */
[----:B------:R-:W2:Y:S01]  /*0af0*/  LDC R22, c[0x0][0x700] ;  /* 0x0001c000ff167b82 */ /* 0x000ea20000000800 */
[-CC-:B----4-:R-:W-:Y:S02]  /*0b00*/  SHF.R.U64 R28, R20, R16.reuse, R11.reuse ;  /* 0x00000010141c7219 */ /* 0x190fe4000000120b */
[----:B------:R-:W-:Y:S01]  /*0b10*/  SHF.R.U32.HI R9, RZ, R16, R11 ;  /* 0x00000010ff097219 */ /* 0x000fe2000001160b */
[----:B------:R-:W-:Y:S01]  /*0b20*/  IMAD.MOV.U32 R11, RZ, RZ, 0x1 ;  /* 0x00000001ff0b7424 */ /* 0x000fe200078e00ff */
[----:B------:R3:W4:Y:S03]  /*0b30*/  F2I.U32.TRUNC.NTZ R16, R10 ;  /* 0x0000000a00107305 */ /* 0x000726000020f000 */
[----:B------:R-:W1:Y:S01]  /*0b40*/  LDC R19, c[0x0][0x748] ;  /* 0x0001d200ff137b82 */ /* 0x000e620000000800 */
[-C--:B0-----:R-:W-:Y:S02]  /*0b50*/  SHF.L.U32 R8, R13, R24.reuse, RZ ;  /* 0x000000180d087219 */ /* 0x081fe400000006ff */
[----:B------:R-:W-:-:S02]  /*0b60*/  SHF.R.U64 R30, R28, R24, R9 ;  /* 0x000000181c1e7219 */ /* 0x000fc40000001209 */
[----:B------:R-:W-:Y:S02]  /*0b70*/  LOP3.LUT R15, RZ, R8, RZ, 0x33, !PT ;  /* 0x00000008ff0f7212 */ /* 0x000fe400078e33ff */
[-C--:B------:R-:W-:Y:S01]  /*0b80*/  SHF.R.U32.HI R9, RZ, R24.reuse, R9 ;  /* 0x00000018ff097219 */ /* 0x080fe20000011609 */
[----:B------:R-:W0:Y:S01]  /*0b90*/  LDC R21, c[0x0][0x738] ;  /* 0x0001ce00ff157b82 */ /* 0x000e220000000800 */
[----:B------:R-:W-:Y:S01]  /*0ba0*/  SHF.L.U32 R14, R11, R24, RZ ;  /* 0x000000180b0e7219 */ /* 0x000fe200000006ff */
[----:B------:R-:W-:-:S06]  /*0bb0*/  IMAD.MOV.U32 R8, RZ, RZ, R30 ;  /* 0x000000ffff087224 */ /* 0x000fcc00078e001e */
[----:B------:R-:W0:Y:S01]  /*0bc0*/  LDC R23, c[0x0][0x710] ;  /* 0x0001c400ff177b82 */ /* 0x000e220000000800 */
[----:B---34-:R-:W-:Y:S05]  /*0bd0*/  @!P0 BRA `(.L_x_7) ;  /* 0x0000000000288947 */ /* 0x018fea0003800000 */
[----:B------:R-:W3:Y:S02]  /*0be0*/  LDC R13, c[0x0][0x74c] ;  /* 0x0001d300ff0d7b82 */ /* 0x000ee40000000800 */
[----:B---3--:R-:W-:-:S05]  /*0bf0*/  IADD3 R13, P0, R30, R13, RZ ;  /* 0x0000000d1e0d7210 */ /* 0x008fca0007f1e0ff */
        /* <DEDUP_REMOVED lines=8> */
.L_x_7:
[----:B-1----:R-:W-:Y:S01]  /*0c80*/  SHF.R.U64 R8, R8, R19, R9 ;  /* 0x0000001308087219 */ /* 0x002fe20000001209 */
[----:B--2---:R-:W-:Y:S01]  /*0c90*/  VIADD R9, R22, 0xffffffff ;  /* 0xffffffff16097836 */ /* 0x004fe20000000000 */
[----:B------:R-:W-:Y:S01]  /*0ca0*/  LOP3.LUT R15, R28, R15, RZ, 0xc0, !PT ;  /* 0x0000000f1c0f7212 */ /* 0x000fe200078ec0ff */
[----:B------:R-:W-:Y:S02]  /*0cb0*/  IMAD.MOV R16, RZ, RZ, -R16 ;  /* 0x000000ffff107224 */ /* 0x000fe400078e0a10 */
[----:B------:R-:W-:Y:S01]  /*0cc0*/  IMAD.MOV R10, RZ, RZ, -R8 ;  /* 0x000000ffff0a7224 */ /* 0x000fe200078e0a08 */
[----:B------:R-:W-:Y:S01]  /*0cd0*/  LOP3.LUT R9, R20, R9, RZ, 0xc0, !PT ;  /* 0x0000000914097212 */ /* 0x000fe200078ec0ff */
[----:B------:R-:W-:Y:S02]  /*0ce0*/  @P3 IMAD R6, R18, R16, R7 ;  /* 0x0000001012063224 */ /* 0x000fe400078e0207 */
[----:B------:R-:W-:Y:S02]  /*0cf0*/  IMAD R15, R14, R8, R15 ;  /* 0x000000080e0f7224 */ /* 0x000fe400078e020f */
[----:B0-----:R-:W-:-:S02]  /*0d00*/  IMAD R7, R10, R21, R30 ;  /* 0x000000150a077224 */ /* 0x001fc400078e021e */
[----:B------:R-:W-:Y:S02]  /*0d10*/  IMAD R6, R15, R23, R6 ;  /* 0x000000170f067224 */ /* 0x000fe400078e0206 */
[----:B------:R-:W-:Y:S02]  /*0d20*/  IMAD R7, R7, R22, R9 ;  /* 0x0000001607077224 */ /* 0x000fe400078e0209 */
[----:B------:R-:W-:-:S03]  /*0d30*/  IMAD.MOV.U32 R10, RZ, RZ, 0x1 ;  /* 0x00000001ff0a7424 */ /* 0x000fc600078e00ff */
[----:B------:R-:W-:Y:S02]  /*0d40*/  SEL R16, R7, R6, !P3 ;  /* 0x0000000607107207 */ /* 0x000fe40005800000 */
[----:B------:R-:W-:-:S07]  /*0d50*/  SEL R11, R6, R7, !P3 ;  /* 0x00000007060b7207 */ /* 0x000fce0005800000 */
.L_x_5:
[----:B------:R-:W-:-:S08]  /*0d60*/  NOP ;  /* 0x0000000000007918 */ /* 0x000fd00000000000 */
[----:B------:R-:W0:Y:S02]  /*0d70*/  USETMAXREG.TRY_ALLOC.CTAPOOL UP0, 0xe8 ;  /* 0x000000e8000079c8 */ /* 0x000e240008000600 */
[----:B0-----:R-:W-:-:S13]  /*0d80*/  PLOP3.LUT P0, PT, PT, PT, UP0, 0x80, 0x0 ;  /* 0x000000000000781c */ /* 0x001fda0003f0f008 */
[----:B------:R-:W-:Y:S05]  /*0d90*/  @!P0 BRA `(.L_x_5) ;  /* 0xfffffffc00f08947 */ /* 0x000fea000383ffff */
[----:B------:R-:W-:Y:S01]  /*0da0*/  ULDC.64 UR4, c[0x0][0x698] ;  /* 0x0001a60000047ab9 */ /* 0x000fe20000000a00 */
[----:B------:R-:W-:Y:S01]  /*0db0*/  ULDC.64 UR14, c[0x0][0x208] ;  /* 0x00008200000e7ab9 */ /* 0x000fe20000000a00 */
[----:B------:R-:W-:-:S04]  /*0dc0*/  ISETP.NE.U32.AND P0, PT, RZ, UR4, PT ;  /* 0x00000004ff007c0c */ /* 0x000fc8000bf05070 */
[----:B------:R-:W-:-:S13]  /*0dd0*/  ISETP.NE.AND.EX P0, PT, RZ, UR5, PT, P0 ;  /* 0x00000005ff007c0c */ /* 0x000fda000bf05300 */
[----:B------:R-:W-:Y:S05]  /*0de0*/  @!P0 BRA `(.L_x_8) ;  /* 0x00000000001c8947 */ /* 0x000fea0003800000 */
[----:B------:R-:W0:Y:S02]  /*0df0*/  LDC.64 R6, c[0x0][0x698] ;  /* 0x0001a600ff067b82 */ /* 0x000e240000000a00 */
[----:B0-----:R-:W2:Y:S02]  /*0e00*/  LDG.E.64 R6, desc[UR14][R6.64] ;  /* 0x0000000e06067981 */ /* 0x001ea4000c1e1b00 */
[----:B--2---:R-:W-:-:S04]  /*0e10*/  ISETP.NE.U32.AND P0, PT, R6, RZ, PT ;  /* 0x000000ff0600720c */ /* 0x004fc80003f05070 */
[----:B------:R-:W-:-:S13]  /*0e20*/  ISETP.NE.AND.EX P0, PT, R7, RZ, PT, P0 ;  /* 0x000000ff0700720c */ /* 0x000fda0003f05300 */
[----:B------:R-:W-:Y:S05]  /*0e30*/  @!P0 BRA `(.L_x_8) ;  /* 0x0000000000088947 */ /* 0x000fea0003800000 */
[----:B------:R0:W5:Y:S01]  /*0e40*/  LD.E R6, desc[UR14][R6.64] ;  /* 0x0000000e06067980 */ /* 0x000162000c101900 */
[----:B------:R-:W-:Y:S05]  /*0e50*/  BRA `(.L_x_9) ;  /* 0x0000000000207947 */ /* 0x000fea0003800000 */
.L_x_8:
[----:B------:R-:W-:Y:S02]  /*0e60*/  ULDC.64 UR4, c[0x0][0x688] ;  /* 0x0001a20000047ab9 */ /* 0x000fe40000000a00 */
[----:B------:R-:W-:-:S04]  /*0e70*/  ISETP.NE.U32.AND P0, PT, RZ, UR4, PT ;  /* 0x00000004ff007c0c */ /* 0x000fc8000bf05070 */
[----:B------:R-:W-:-:S13]  /*0e80*/  ISETP.NE.AND.EX P0, PT, RZ, UR5, PT, P0 ;  /* 0x00000005ff007c0c */ /* 0x000fda000bf05300 */
[----:B------:R-:W-:Y:S05]  /*0e90*/  @!P0 BRA `(.L_x_10) ;  /* 0x00000000000c8947 */ /* 0x000fea0003800000 */
[----:B------:R-:W0:Y:S02]  /*0ea0*/  LDC.64 R6, c[0x0][0x688] ;  /* 0x0001a200ff067b82 */ /* 0x000e240000000a00 */
[----:B0-----:R1:W5:Y:S01]  /*0eb0*/  LDG.E R6, desc[UR14][R6.64] ;  /* 0x0000000e06067981 */ /* 0x001362000c1e1900 */
[----:B------:R-:W-:Y:S05]  /*0ec0*/  BRA `(.L_x_9) ;  /* 0x0000000000047947 */ /* 0x000fea0003800000 */
.L_x_10:
[----:B------:R-:W2:Y:S02]  /*0ed0*/  LDC R6, c[0x0][0x680] ;  /* 0x0001a000ff067b82 */ /* 0x000ea40000000800 */
.L_x_9:
[----:B------:R-:W-:Y:S02]  /*0ee0*/  ULDC.64 UR4, c[0x0][0x6a0] ;  /* 0x0001a80000047ab9 */ /* 0x000fe40000000a00 */
[----:B------:R-:W-:-:S04]  /*0ef0*/  ISETP.NE.U32.AND P0, PT, RZ, UR4, PT ;  /* 0x00000004ff007c0c */ /* 0x000fc8000bf05070 */
[----:B------:R-:W-:-:S13]  /*0f00*/  ISETP.NE.AND.EX P0, PT, RZ, UR5, PT, P0 ;  /* 0x00000005ff007c0c */ /* 0x000fda000bf05300 */
[----:B------:R-:W-:Y:S05]  /*0f10*/  @!P0 BRA `(.L_x_11) ;  /* 0x00000000001c8947 */ /* 0x000fea0003800000 */
[----:B------:R-:W3:Y:S02]  /*0f20*/  LDC.64 R8, c[0x0][0x6a0] ;  /* 0x0001a800ff087b82 */ /* 0x000ee40000000a00 */
[----:B---3--:R-:W3:Y:S02]  /*0f30*/  LDG.E.64 R8, desc[UR14][R8.64] ;  /* 0x0000000e08087981 */ /* 0x008ee4000c1e1b00 */
[----:B---3--:R-:W-:-:S04]  /*0f40*/  ISETP.NE.U32.AND P0, PT, R8, RZ, PT ;  /* 0x000000ff0800720c */ /* 0x008fc80003f05070 */
[----:B------:R-:W-:-:S13]  /*0f50*/  ISETP.NE.AND.EX P0, PT, R9, RZ, PT, P0 ;  /* 0x000000ff0900720c */ /* 0x000fda0003f05300 */
[----:B------:R-:W-:Y:S05]  /*0f60*/  @!P0 BRA `(.L_x_11) ;  /* 0x0000000000088947 */ /* 0x000fea0003800000 */
[----:B01----:R0:W5:Y:S01]  /*0f70*/  LD.E R7, desc[UR14][R8.64] ;  /* 0x0000000e08077980 */ /* 0x003162000c101900 */
[----:B------:R-:W-:Y:S05]  /*0f80*/  BRA `(.L_x_12) ;  /* 0x0000000000207947 */ /* 0x000fea0003800000 */
.L_x_11:
[----:B------:R-:W-:Y:S02]  /*0f90*/  ULDC.64 UR4, c[0x0][0x690] ;  /* 0x0001a40000047ab9 */ /* 0x000fe40000000a00 */
[----:B------:R-:W-:-:S04]  /*0fa0*/  ISETP.NE.U32.AND P0, PT, RZ, UR4, PT ;  /* 0x00000004ff007c0c */ /* 0x000fc8000bf05070 */
[----:B------:R-:W-:-:S13]  /*0fb0*/  ISETP.NE.AND.EX P0, PT, RZ, UR5, PT, P0 ;  /* 0x00000005ff007c0c */ /* 0x000fda000bf05300 */
[----:B------:R-:W-:Y:S05]  /*0fc0*/  @!P0 BRA `(.L_x_13) ;  /* 0x00000000000c8947 */ /* 0x000fea0003800000 */
[----:B------:R-:W0:Y:S02]  /*0fd0*/  LDC.64 R8, c[0x0][0x690] ;  /* 0x0001a400ff087b82 */ /* 0x000e240000000a00 */
[----:B01----:R1:W5:Y:S01]  /*0fe0*/  LDG.E R7, desc[UR14][R8.64] ;  /* 0x0000000e08077981 */ /* 0x003362000c1e1900 */
[----:B------:R-:W-:Y:S05]  /*0ff0*/  BRA `(.L_x_12) ;  /* 0x0000000000047947 */ /* 0x000fea0003800000 */
.L_x_13:
[----:B01----:R-:W3:Y:S02]  /*1000*/  LDC R7, c[0x0][0x684] ;  /* 0x0001a100ff077b82 */ /* 0x003ee40000000800 */
.L_x_12:
[----:B------:R-:W-:-:S13]  /*1010*/  LOP3.LUT P0, RZ, R10, 0xff, RZ, 0xc0, !PT ;  /* 0x000000ff0aff7812 */ /* 0x000fda000780c0ff */
[----:B------:R-:W-:Y:S05]  /*1020*/  @!P0 EXIT ;  /* 0x000000000000894d */ /* 0x000fea0003800000 */
[----:B------:R-:W-:Y:S01]  /*1030*/  ULDC UR4, c[0x0][0x28c] ;  /* 0x0000a30000047ab9 */ /* 0x000fe20000000800 */
[----:B------:R-:W-:Y:S01]  /*1040*/  LOP3.LUT R58, R4, 0x1, RZ, 0xfc, !PT ;  /* 0x00000001043a7812 */ /* 0x000fe200078efcff */
[----:B------:R-:W-:-:S04]  /*1050*/  UIADD3 UR4, UR4, 0x3f, URZ ;  /* 0x0000003f04047890 */ /* 0x000fc8000fffe03f */
[----:B------:R-:W-:-:S04]  /*1060*/  USHF.R.S32.HI UR5, URZ, 0x1f, UR4 ;  /* 0x0000001f3f057899 */ /* 0x000fc80008011404 */
[----:B------:R-:W-:-:S03]  /*1070*/  ULEA.HI UR5, UR5, UR4, URZ, 0x6 ;  /* 0x0000000405057291 */ /* 0x000fc6000f8f303f */
[----:B------:R-:W-:Y:S01]  /*1080*/  UMOV UR4, URZ ;  /* 0x0000003f00047c82 */ /* 0x000fe20008000000 */
[----:B------:R-:W-:-:S03]  /*1090*/  USHF.R.S32.HI UR6, URZ, 0x6, UR5 ;  /* 0x000000063f067899 */ /* 0x000fc60008011405 */
[----:B------:R-:W-:-:S09]  /*10a0*/  UMOV UR5, URZ ;  /* 0x0000003f00057c82 */ /* 0x000fd20008000000 */
.L_x_86:
[----:B01----:R-:W-:Y:S02]  /*10b0*/  LOP3.LUT R8, R2, 0x80, RZ, 0xc0, !PT ;  /* 0x0000008002087812 */ /* 0x003fe400078ec0ff */
[----:B----4-:R-:W-:Y:S02]  /*10c0*/  CS2R R54, SRZ ;  /* 0x0000000000367805 */ /* 0x010fe4000001ff00 */
[----:B------:R-:W-:Y:S02]  /*10d0*/  CS2R R24, SRZ ;  /* 0x0000000000187805 */ /* 0x000fe4000001ff00 */
[----:B------:R-:W-:Y:S02]  /*10e0*/  CS2R R26, SRZ ;  /* 0x00000000001a7805 */ /* 0x000fe4000001ff00 */
[----:B------:R-:W-:Y:S02]  /*10f0*/  SHF.R.U32.HI R9, RZ, 0x7, R8 ;  /* 0x00000007ff097819 */ /* 0x000fe40000011608 */
[----:B------:R-:W-:-:S02]  /*1100*/  CS2R R28, SRZ ;  /* 0x00000000001c7805 */ /* 0x000fc4000001ff00 */
[----:B------:R-:W-:Y:S02]  /*1110*/  VIMNMX R8, RZ, UR6, PT ;  /* 0x00000006ff087c48 */ /* 0x000fe4000bfe0100 */
[----:B------:R-:W-:Y:S02]  /*1120*/  CS2R R30, SRZ ;  /* 0x00000000001e7805 */ /* 0x000fe4000001ff00 */
[----:B------:R-:W-:Y:S02]  /*1130*/  CS2R R32, SRZ ;  /* 0x0000000000207805 */ /* 0x000fe4000001ff00 */
[----:B------:R-:W-:Y:S01]  /*1140*/  CS2R R34, SRZ ;  /* 0x0000000000227805 */ /* 0x000fe2000001ff00 */
[----:B------:R-:W0:Y:S01]  /*1150*/  SHFL.IDX PT, R9, R9, RZ, 0x1f ;  /* 0x00001fff09097589 */ /* 0x000e2200000e0000 */
[----:B------:R-:W-:Y:S02]  /*1160*/  IADD3 R8, -R8, UR6, RZ ;  /* 0x0000000608087c10 */ /* 0x000fe4000fffe1ff */
[----:B------:R-:W-:-:S02]  /*1170*/  CS2R R36, SRZ ;  /* 0x0000000000247805 */ /* 0x000fc4000001ff00 */
[----:B------:R-:W-:Y:S02]  /*1180*/  CS2R R38, SRZ ;  /* 0x0000000000267805 */ /* 0x000fe4000001ff00 */
[----:B------:R-:W-:Y:S02]  /*1190*/  CS2R R40, SRZ ;  /* 0x0000000000287805 */ /* 0x000fe4000001ff00 */
[----:B------:R-:W-:Y:S02]  /*11a0*/  ISETP.GE.AND P0, PT, R8, 0x1, PT ;  /* 0x000000010800780c */ /* 0x000fe40003f06270 */
[----:B------:R-:W-:Y:S02]  /*11b0*/  CS2R R42, SRZ ;  /* 0x00000000002a7805 */ /* 0x000fe4000001ff00 */
[----:B------:R-:W-:Y:S02]  /*11c0*/  CS2R R44, SRZ ;  /* 0x00000000002c7805 */ /* 0x000fe4000001ff00 */
[----:B------:R-:W-:-:S02]  /*11d0*/  CS2R R46, SRZ ;  /* 0x00000000002e7805 */ /* 0x000fc4000001ff00 */
[----:B------:R-:W-:Y:S02]  /*11e0*/  CS2R R48, SRZ ;  /* 0x0000000000307805 */ /* 0x000fe4000001ff00 */
[----:B------:R-:W-:Y:S02]  /*11f0*/  CS2R R50, SRZ ;  /* 0x0000000000327805 */ /* 0x000fe4000001ff00 */
[----:B------:R-:W-:Y:S02]  /*1200*/  CS2R R52, SRZ ;  /* 0x0000000000347805 */ /* 0x000fe4000001ff00 */
[----:B0-----:R-:W-:Y:S01]  /*1210*/  R2UR UR7, R9 ;  /* 0x00000000090772ca */ /* 0x001fe200000e0000 */
[----:B---3-5:R-:W-:-:S14]  /*1220*/  @!P0 BRA `(.L_x_14) ;  /* 0x0000000400308947 */ /* 0x028fdc0003800000 */
[----:B------:R-:W0:Y:S01]  /*1230*/  S2UR UR10, SR_CgaCtaId ;  /* 0x00000000000a79c3 */ /* 0x000e220000008800 */
[----:B------:R-:W-:Y:S01]  /*1240*/  ULEA.HI UR8, UR7, UR7, URZ, 0x1 ;  /* 0x0000000707087291 */ /* 0x000fe2000f8f083f */
[----:B------:R-:W-:Y:S01]  /*1250*/  IMAD.U32 R14, RZ, RZ, UR4 ;  /* 0x00000004ff0e7e24 */ /* 0x000fe2000f8e00ff */
[----:B------:R-:W-:Y:S01]  /*1260*/  UMOV UR9, 0x400 ;  /* 0x0000040000097882 */ /* 0x000fe20000000000 */
[----:B------:R-:W-:Y:S02]  /*1270*/  UPLOP3.LUT UP0, UPT, UPT, UPT, UPT, 0x40, 0x0 ;  /* 0x000000000000789c */ /* 0x000fe40003f0e870 */
[----:B------:R-:W-:Y:S01]  /*1280*/  ULOP3.LUT UR8, UR8, 0xffffe, URZ, 0xc0, !UPT ;  /* 0x000ffffe08087892 */ /* 0x000fe2000f8ec03f */
[----:B------:R-:W-:Y:S01]  /*1290*/  UMOV UR12, UR5 ;  /* 0x00000005000c7c82 */ /* 0x000fe20008000000 */
[----:B------:R-:W-:Y:S02]  /*12a0*/  UMOV UR13, UR5 ;  /* 0x00000005000d7c82 */ /* 0x000fe40008000000 */
[----:B------:R-:W-:-:S02]  /*12b0*/  UIADD3 UR8, UR7, -UR8, URZ ;  /* 0x8000000807087290 */ /* 0x000fc4000fffe03f */
[----:B0-----:R-:W-:-:S04]  /*12c0*/  ULEA UR9, UR10, UR9, 0x18 ;  /* 0x000000090a097291 */ /* 0x001fc8000f8ec03f */
[----:B------:R-:W-:-:S04]  /*12d0*/  ULEA UR8, UR8, UR9, 0xc ;  /* 0x0000000908087291 */ /* 0x000fc8000f8e603f */
[----:B------:R-:W-:-:S04]  /*12e0*/  UIADD3 UR8, UR8, 0x180, URZ ;  /* 0x0000018008087890 */ /* 0x000fc8000fffe03f */
[----:B------:R-:W-:-:S04]  /*12f0*/  USHF.R.U32.HI UR8, URZ, 0x4, UR8 ;  /* 0x000000043f087899 */ /* 0x000fc80008011608 */
[----:B------:R-:W-:-:S12]  /*1300*/  ULOP3.LUT UR7, UR8, 0x3fff, URZ, 0xc0, !UPT ;  /* 0x00003fff08077892 */ /* 0x000fd8000f8ec03f */
.L_x_21:
[----:B------:R-:W-:-:S13]  /*1310*/  ISETP.NE.AND P1, PT, R58, 0x3, PT ;  /* 0x000000033a00780c */ /* 0x000fda0003f25270 */
[----:B01----:R-:W-:Y:S05]  /*1320*/  @!P1 BRA `(.L_x_15) ;  /* 0x0000000000049947 */ /* 0x003fea0003800000 */
[----:B------:R-:W-:Y:S01]  /*1330*/  BPT.TRAP 0x1 ;  /* 0x000000040000795c */ /* 0x000fe20000300000 */
.L_x_15:
[----:B------:R-:W0:Y:S01]  /*1340*/  S2UR UR9, SR_CgaCtaId ;  /* 0x00000000000979c3 */ /* 0x000e220000008800 */
[----:B------:R-:W-:Y:S01]  /*1350*/  UMOV UR8, 0x400 ;  /* 0x0000040000087882 */ /* 0x000fe20000000000 */
[----:B------:R-:W-:Y:S01]  /*1360*/  SHF.L.U32 R13, R14, 0x1f, RZ ;  /* 0x0000001f0e0d7819 */ /* 0x000fe200000006ff */
[----:B0-----:R-:W-:-:S04]  /*1370*/  ULEA UR16, UR9, UR8, 0x18 ;  /* 0x0000000809107291 */ /* 0x001fc8000f8ec03f */
[----:B------:R-:W-:-:S09]  /*1380*/  ULEA UR8, UR12, UR16, 0x3 ;  /* 0x000000100c087291 */ /* 0x000fd2000f8e183f */
[----:B------:R0:W1:Y:S01]  /*1390*/  SYNCS.PHASECHK.TRANS64.TRYWAIT P0, [UR8], R13 ;  /* 0x0000000dff0075a7 */ /* 0x0000620008000148 */
[----:B------:R-:W-:Y:S05]  /*13a0*/  @!P1 BRA `(.L_x_16) ;  /* 0x0000000000049947 */ /* 0x000fea0003800000 */
[----:B------:R-:W-:Y:S01]  /*13b0*/  BPT.TRAP 0x1 ;  /* 0x000000040000795c */ /* 0x000fe20000300000 */
.L_x_16:
[C---:B------:R-:W-:Y:S02]  /*13c0*/  IMAD.SHL.U32 R9, R2.reuse, 0x20, RZ ;  /* 0x0000002002097824 */ /* 0x040fe400078e00ff */
[C---:B------:R-:W-:Y:S02]  /*13d0*/  IMAD.SHL.U32 R10, R2.reuse, 0x200, RZ ;  /* 0x00000200020a7824 */ /* 0x040fe400078e00ff */
[----:B------:R-:W-:Y:S01]  /*13e0*/  IMAD.SHL.U32 R12, R2, 0x10, RZ ;  /* 0x00000010020c7824 */ /* 0x000fe200078e00ff */
[----:B------:R-:W-:-:S04]  /*13f0*/  LOP3.LUT R9, R9, 0x1c00, RZ, 0xc0, !PT ;  /* 0x00001c0009097812 */ /* 0x000fc800078ec0ff */
[----:B------:R-:W-:Y:S01]  /*1400*/  LOP3.LUT R9, R9, 0x200, R10, 0xf8, !PT ;  /* 0x0000020009097812 */ /* 0x000fe200078ef80a */
[----:B------:R-:W-:-:S03]  /*1410*/  IMAD.U32 R10, RZ, RZ, UR12 ;  /* 0x0000000cff0a7e24 */ /* 0x000fc6000f8e00ff */
[----:B------:R-:W-:-:S04]  /*1420*/  LOP3.LUT R9, R9, 0x1c0, R12, 0xf8, !PT ;  /* 0x000001c009097812 */ /* 0x000fc800078ef80c */
[----:B------:R-:W-:-:S05]  /*1430*/  SHF.R.U32.HI R9, RZ, 0x3, R9 ;  /* 0x00000003ff097819 */ /* 0x000fca0000011609 */
[----:B------:R-:W-:Y:S01]  /*1440*/  IMAD R9, R10, 0x400, R9 ;  /* 0x000004000a097824 */ /* 0x000fe200078e0209 */
[----:B-1----:R-:W-:Y:S06]  /*1450*/  @P0 BRA `(.L_x_17) ;  /* 0x0000000000080947 */ /* 0x002fec0003800000 */
[----:B------:R-:W1:Y:S02]  /*1460*/  SYNCS.PHASECHK.TRANS64.TRYWAIT P0, [UR8], R13 ;  /* 0x0000000dff0075a7 */ /* 0x000e640008000148 */
[----:B-1----:R-:W-:Y:S05]  /*1470*/  @!P0 BRA `(.L_x_18) ;  /* 0x0000004c00a08947 */ /* 0x002fea0003800000 */
.L_x_17:
[----:B------:R-:W4:Y:S01]  /*1480*/  LDS.64 R56, [R9+UR16+0x34180] ;  /* 0x0341801009387984 */ /* 0x000f220008000a00 */
[----:B------:R-:W-:Y:S02]  /*1490*/  UIADD3 UR8, UR16, 0x1a180, URZ ;  /* 0x0001a18010087890 */ /* 0x000fe4000fffe03f */
[----:B------:R-:W-:Y:S02]  /*14a0*/  ULOP3.LUT UR9, UR7, 0x10000, URZ, 0xfc, !UPT ;  /* 0x0001000007097892 */ /* 0x000fe4000f8efc3f */
[----:B------:R-:W-:Y:S01]  /*14b0*/  USHF.R.U32.HI UR8, URZ, 0x4, UR8 ;  /* 0x000000043f087899 */ /* 0x000fe20008011608 */
[----:B------:R-:W-:-:S03]  /*14c0*/  UMOV UR11, 0x40000040 ;  /* 0x40000040000b7882 */ /* 0x000fc60000000000 */
[----:B------:R-:W-:-:S04]  /*14d0*/  ULOP3.LUT UR8, UR8, 0x3fff, URZ, 0xc0, !UPT ;  /* 0x00003fff08087892 */ /* 0x000fc8000f8ec03f */
[----:B------:R-:W-:Y:S02]  /*14e0*/  ULOP3.LUT UR10, UR8, 0x10000, URZ, 0xfc, !UPT ;  /* 0x00010000080a7892 */ /* 0x000fe4000f8efc3f */
[----:B------:R-:W-:Y:S02]  /*14f0*/  ULEA UR8, UR12, UR9, 0x9 ;  /* 0x000000090c087291 */ /* 0x000fe4000f8e483f */
[----:B------:R-:W-:Y:S01]  /*1500*/  ULEA UR10, UR12, UR10, 0x9 ;  /* 0x0000000a0c0a7291 */ /* 0x000fe2000f8e483f */
[----:B------:R-:W-:Y:S01]  /*1510*/  UMOV UR9, 0x80000020 ;  /* 0x8000002000097882 */ /* 0x000fe20000000000 */
[----:B----4-:R-:W-:-:S07]  /*1520*/  WARPGROUP.ARRIVE ;  /* 0x00000000000079c5 */ /* 0x010fce0000000000 */
[----:B------:R-:W-:Y:S01]  /*1530*/  HGMMA.SP.64x64x32.F32.BF16 R24, gdesc[UR8], R24, UP0, R56, 0x0 ;  /* 0x08e03800081879f0 */ /* 0x000fe2000bf01a18 */
[----:B------:R-:W-:Y:S02]  /*1540*/  UIADD3 UR8, UR8, 0x2, URZ ;  /* 0x0000000208087890 */ /* 0x000fe4000fffe03f */
[----:B------:R-:W-:Y:S01]  /*1550*/  UIADD3 UR10, UR10, 0x4, URZ ;  /* 0x000000040a0a7890 */ /* 0x000fe2000fffe03f */
[----:B------:R-:W-:Y:S01]  /*1560*/  UMOV UR9, 0x80000020 ;  /* 0x8000002000097882 */ /* 0x000fe20000000000 */
[----:B------:R-:W-:-:S07]  /*1570*/  UMOV UR11, 0x40000040 ;  /* 0x40000040000b7882 */ /* 0x000fce0000000000 */
[----:B------:R-:W-:Y:S03]  /*1580*/  HGMMA.SP.64x64x32.F32.BF16 R24, gdesc[UR8], R24, R57, 0x0, gsb0 ;  /* 0x08e03900081879f0 */ /* 0x000fe60008001a18 */
[----:B------:R-:W-:Y:S02]  /*1590*/  WARPGROUP.DEPBAR.LE gsb0, 0x0 ;  /* 0x00008000000079c5 */ /* 0x000fe40000010000 */
[----:B------:R-:W-:Y:S05]  /*15a0*/  @!P1 BRA `(.L_x_19) ;  /* 0x0000000000049947 */ /* 0x000fea0003800000 */
[----:B------:R-:W-:Y:S01]  /*15b0*/  BPT.TRAP 0x1 ;  /* 0x000000040000795c */ /* 0x000fe20000300000 */
.L_x_19:
[----:B------:R-:W-:Y:S01]  /*15c0*/  ULEA UR8, UR13, UR16, 0x3 ;  /* 0x000000100d087291 */ /* 0x000fe2000f8e183f */
[----:B------:R-:W-:-:S03]  /*15d0*/  ISETP.GT.U32.AND P0, PT, R4, 0x1, PT ;  /* 0x000000010400780c */ /* 0x000fc60003f04070 */
[----:B------:R-:W-:-:S04]  /*15e0*/  UIADD3 UR8, UR8, 0x68, URZ ;  /* 0x0000006808087890 */ /* 0x000fc8000fffe03f */
[----:B------:R-:W-:-:S09]  /*15f0*/  UPRMT UR8, URZ, 0x654, UR8 ;  /* 0x000006543f087896 */ /* 0x000fd20008000008 */
[----:B------:R-:W-:Y:S01]  /*1600*/  SYNCS.ARRIVE.TRANS64.RED.A1T0 RZ, [UR8], RZ ;  /* 0x000000ffffff79a7 */ /* 0x000fe20008100408 */
[----:B------:R-:W-:Y:S05]  /*1610*/  @P0 BRA `(.L_x_20) ;  /* 0x0000000000040947 */ /* 0x000fea0003800000 */
[----:B------:R-:W-:Y:S01]  /*1620*/  BPT.TRAP 0x1 ;  /* 0x000000040000795c */ /* 0x000fe20000300000 */
.L_x_20:
[----:B------:R-:W-:Y:S01]  /*1630*/  UIADD3 UR12, UR12, 0x1, URZ ;  /* 0x000000010c0c7890 */ /* 0x000fe2000fffe03f */
[C---:B------:R-:W-:Y:S01]  /*1640*/  ISETP.GT.AND P0, PT, R8.reuse, 0x1, PT ;  /* 0x000000010800780c */ /* 0x040fe20003f04270 */
[----:B------:R-:W-:Y:S01]  /*1650*/  UIADD3 UR13, UR13, 0x1, URZ ;  /* 0x000000010d0d7890 */ /* 0x000fe2000fffe03f */
[----:B------:R-:W-:Y:S01]  /*1660*/  VIADD R8, R8, 0xffffffff ;  /* 0xffffffff08087836 */ /* 0x000fe20000000000 */
[----:B------:R-:W-:Y:S02]  /*1670*/  UISETP.NE.AND UP0, UPT, UR12, 0xd, UPT ;  /* 0x0000000d0c00788c */ /* 0x000fe4000bf05270 */
[----:B------:R-:W-:Y:S02]  /*1680*/  UISETP.NE.AND UP1, UPT, UR13, 0xd, UPT ;  /* 0x0000000d0d00788c */ /* 0x000fe4000bf25270 */
[----:B------:R-:W-:Y:S02]  /*1690*/  USEL UR8, URZ, 0x1, UP0 ;  /* 0x000000013f087887 */ /* 0x000fe40008000000 */
[----:B------:R-:W-:-:S02]  /*16a0*/  USEL UR12, UR12, URZ, UP0 ;  /* 0x0000003f0c0c7287 */ /* 0x000fc40008000000 */
[----:B------:R-:W-:Y:S02]  /*16b0*/  USEL UR13, UR13, URZ, UP1 ;  /* 0x0000003f0d0d7287 */ /* 0x000fe40008800000 */
[----:B------:R-:W-:Y:S01]  /*16c0*/  UPLOP3.LUT UP0, UPT, UPT, UPT, UPT, 0x80, 0x0 ;  /* 0x000000000000789c */ /* 0x000fe20003f0f070 */
[----:B------:R-:W-:Y:S01]  /*16d0*/  LOP3.LUT R14, R14, UR8, RZ, 0x3c, !PT ;  /* 0x000000080e0e7c12 */ /* 0x000fe2000f8e3cff */
[----:B------:R-:W-:Y:S09]  /*16e0*/  @P0 BRA `(.L_x_21) ;  /* 0xfffffffc00080947 */ /* 0x000ff2000383ffff */
.L_x_14:
[----:B------:R-:W4:Y:S01]  /*16f0*/  LDC R18, c[0x0][0x288] ;  /* 0x0000a200ff127b82 */ /* 0x000f220000000800 */
[----:B------:R-:W-:Y:S01]  /*1700*/  LOP3.LUT R8, R2, 0x60, RZ, 0xc0, !PT ;  /* 0x0000006002087812 */ /* 0x000fe200078ec0ff */
[----:B------:R-:W-:Y:S01]  /*1710*/  IMAD.SHL.U32 R17, R16, 0x40, RZ ;  /* 0x0000004010117824 */ /* 0x000fe200078e00ff */
[----:B------:R-:W-:Y:S01]  /*1720*/  SHF.R.U32.HI R9, RZ, 0x2, R2 ;  /* 0x00000002ff097819 */ /* 0x000fe20000011602 */
[----:B------:R-:W-:Y:S01]  /*1730*/  UIADD3 UR5, UR6, UR5, URZ ;  /* 0x0000000506057290 */ /* 0x000fe2000fffe03f */
[----:B------:R-:W-:Y:S01]  /*1740*/  SHF.R.U32.HI R8, RZ, 0x5, R8 ;  /* 0x00000005ff087819 */ /* 0x000fe20000011608 */
[----:B------:R-:W-:Y:S01]  /*1750*/  IMAD.SHL.U32 R14, R11, 0x80, RZ ;  /* 0x000000800b0e7824 */ /* 0x000fe200078e00ff */
[----:B------:R-:W-:Y:S01]  /*1760*/  LOP3.LUT R9, R9, 0x7, RZ, 0xc0, !PT ;  /* 0x0000000709097812 */ /* 0x000fe200078ec0ff */
[----:B------:R-:W-:Y:S01]  /*1770*/  UISETP.GT.U32.AND UP0, UPT, UR5, 0xc, UPT ;  /* 0x0000000c0500788c */ /* 0x000fe2000bf04070 */
[----:B01----:R-:W-:Y:S01]  /*1780*/  SHF.R.U32.HI R13, RZ, 0x1, R2 ;  /* 0x00000001ff0d7819 */ /* 0x003fe20000011602 */
[----:B------:R-:W-:Y:S01]  /*1790*/  IMAD.SHL.U32 R10, R8, 0x10, RZ ;  /* 0x00000010080a7824 */ /* 0x000fe200078e00ff */
[----:B------:R-:W-:Y:S01]  /*17a0*/  SHF.R.S32.HI R19, RZ, 0x1f, R59 ;  /* 0x0000001fff137819 */ /* 0x000fe2000001143b */
[----:B------:R-:W-:Y:S01]  /*17b0*/  ULDC UR12, c[0x0][0x284] ;  /* 0x0000a100000c7ab9 */ /* 0x000fe20000000800 */
[----:B------:R-:W-:Y:S01]  /*17c0*/  ULDC.64 UR10, c[0x0][0x6d0] ;  /* 0x0001b400000a7ab9 */ /* 0x000fe20000000a00 */
[----:B------:R-:W-:Y:S01]  /*17d0*/  UISETP.LT.U32.AND UP0, UPT, UR6, 0xd, UP0 ;  /* 0x0000000d0600788c */ /* 0x000fe20008701070 */
[--C-:B------:R-:W-:Y:S01]  /*17e0*/  LOP3.LUT R10, R10, 0xfffffff0, R9.reuse, 0xe2, !PT ;  /* 0xfffffff00a0a7812 */ /* 0x100fe200078ee209 */
[----:B------:R-:W-:Y:S01]  /*17f0*/  IMAD R9, R8, -0x10, -R9 ;  /* 0xfffffff008097824 */ /* 0x000fe200078e0a09 */
[----:B------:R-:W-:Y:S01]  /*1800*/  LOP3.LUT R8, R3, 0x1, RZ, 0xc0, !PT ;  /* 0x0000000103087812 */ /* 0x000fe200078ec0ff */
[----:B------:R-:W-:Y:S01]  /*1810*/  UISETP.GE.U32.AND UP1, UPT, UR6, 0xd, UPT ;  /* 0x0000000d0600788c */ /* 0x000fe2000bf26070 */
[----:B------:R-:W-:Y:S01]  /*1820*/  LOP3.LUT R13, R10, 0x40, R13, 0xf8, !PT ;  /* 0x000000400a0d7812 */ /* 0x000fe200078ef80d */
[----:B------:R-:W-:Y:S01]  /*1830*/  UIMAD.WIDE.U32 UR8, UR5, 0x4ec4ec4f, URZ ;  /* 0x4ec4ec4f050878a5 */ /* 0x000fe2000f8e003f */
[----:B------:R-:W-:Y:S01]  /*1840*/  LOP3.LUT R10, R2, 0x3, RZ, 0xc0, !PT ;  /* 0x00000003020a7812 */ /* 0x000fe200078ec0ff */
[----:B------:R-:W-:Y:S01]  /*1850*/  IMAD R11, R8, -0x40, R9 ;  /* 0xffffffc0080b7824 */ /* 0x000fe200078e0209 */
[----:B------:R-:W-:Y:S01]  /*1860*/  LOP3.LUT R12, R13, R14, RZ, 0xfc, !PT ;  /* 0x0000000e0d0c7212 */ /* 0x000fe200078efcff */
[----:B------:R-:W-:Y:S01]  /*1870*/  IMAD R8, R19, UR10, RZ ;  /* 0x0000000a13087c24 */ /* 0x000fe2000f8e02ff */
[----:B----4-:R-:W-:Y:S01]  /*1880*/  ISETP.GE.AND P0, PT, R17, R18, PT ;  /* 0x000000121100720c */ /* 0x010fe20003f06270 */
[----:B------:R-:W-:Y:S01]  /*1890*/  USEL UR7, URZ, 0x1, !UP0 ;  /* 0x000000013f077887 */ /* 0x000fe2000c000000 */
[----:B------:R-:W-:Y:S01]  /*18a0*/  SHF.R.S32.HI R13, RZ, 0x1f, R12 ;  /* 0x0000001fff0d7819 */ /* 0x000fe2000001140c */
[C---:B------:R-:W-:Y:S01]  /*18b0*/  IMAD R15, R59.reuse, UR11, R8 ;  /* 0x0000000b3b0f7c24 */ /* 0x040fe2000f8e0208 */
[----:B------:R-:W-:Y:S01]  /*18c0*/  ISETP.GE.OR P0, PT, R14, UR12, P0 ;  /* 0x0000000c0e007c0c */ /* 0x000fe20008706670 */
[----:B------:R-:W-:Y:S01]  /*18d0*/  USHF.R.U32.HI UR8, URZ, 0x2, UR9 ;  /* 0x000000023f087899 */ /* 0x000fe20008011609 */
[----:B------:R-:W-:Y:S01]  /*18e0*/  IMAD R10, R10, -0x2, R18 ;  /* 0xfffffffe0a0a7824 */ /* 0x000fe200078e0212 */
[----:B------:R-:W-:Y:S01]  /*18f0*/  ULOP3.LUT UR4, UR4, UR7, URZ, 0x3c, !UPT ;  /* 0x0000000704047292 */ /* 0x000fe2000f8e3c3f */
[----:B------:R-:W-:Y:S01]  /*1900*/  IMAD.WIDE.U32 R8, R59, UR10, R12 ;  /* 0x0000000a3b087c25 */ /* 0x000fe2000f8e000c */
[----:B------:R-:W-:Y:S01]  /*1910*/  UIMAD UR5, UR8, -0xd, UR5 ;  /* 0xfffffff3080578a4 */ /* 0x000fe2000f8e0205 */
[----:B------:R-:W-:-:S02]  /*1920*/  WARPGROUP.DEPBAR.LE gsb0, 0x0 ;  /* 0x00008000000079c5 */ /* 0x000fc40000010000 */
[----:B------:R-:W-:Y:S01]  /*1930*/  IMAD.IADD R15, R9, 0x1, R15 ;  /* 0x00000001090f7824 */ /* 0x000fe200078e020f */
[----:B------:R-:W-:Y:S01]  /*1940*/  @UP1 ULOP3.LUT UR4, UR4, 0x1, UR8, 0x78, !UPT ;  /* 0x0000000104041892 */ /* 0x000fe2000f8e7808 */
[----:B------:R-:W-:Y:S01]  /*1950*/  IADD3 R9, -R14, UR12, R11 ;  /* 0x0000000c0e097c10 */ /* 0x000fe2000fffe10b */
[----:B------:R-:W-:Y:S02]  /*1960*/  IMAD.MOV.U32 R14, RZ, RZ, R8 ;  /* 0x000000ffff0e7224 */ /* 0x000fe400078e0008 */
[----:B------:R-:W-:Y:S02]  /*1970*/  IMAD.IADD R10, R10, 0x1, -R17 ;  /* 0x000000010a0a7824 */ /* 0x000fe400078e0a11 */
[----:B------:R-:W-:Y:S01]  /*1980*/  IMAD.MOV.U32 R8, RZ, RZ, -0x1 ;  /* 0xffffffffff087424 */ /* 0x000fe200078e00ff */
[----:B------:R-:W-:Y:S06]  /*1990*/  @P0 BRA `(.L_x_22) ;  /* 0x0000002400900947 */ /* 0x000fec0003800000 */
[----:B------:R-:W0:Y:S01]  /*19a0*/  LDC.64 R64, c[0x0][0x6c8] ;  /* 0x0001b200ff407b82 */ /* 0x000e220000000a00 */
[----:B---3-5:R-:W-:Y:S01]  /*19b0*/  FSETP.NEU.AND P1, PT, R7, RZ, PT ;  /* 0x000000ff0700720b */ /* 0x028fe20003f2d000 */
[----:B------:R-:W-:Y:S01]  /*19c0*/  IMAD.WIDE R16, R16, 0x40, RZ ;  /* 0x0000004010107825 */ /* 0x000fe200078e02ff */
[----:B------:R-:W-:Y:S01]  /*19d0*/  ISETP.GT.AND P0, PT, R10, RZ, PT ;  /* 0x000000ff0a00720c */ /* 0x000fe20003f04270 */
[----:B------:R-:W-:Y:S02]  /*19e0*/  BSSY B0, `(.L_x_22) ;  /* 0x000025f000007945 */ /* 0x000fe40003800000 */
[----:B------:R-:W-:Y:S01]  /*19f0*/  IMAD.SHL.U32 R11, R2, 0x2, RZ ;  /* 0x00000002020b7824 */ /* 0x000fe200078e00ff */
[----:B------:R-:W-:-:S04]  /*1a00*/  ISETP.GT.AND P5, PT, R9, RZ, P0 ;  /* 0x000000ff0900720c */ /* 0x000fc800007a4270 */
[----:B------:R-:W-:Y:S01]  /*1a10*/  LOP3.LUT R67, R16, 0x6, R11, 0xf8, !PT ;  /* 0x0000000610437812 */ /* 0x000fe200078ef80b */
[----:B0-----:R-:W-:-:S04]  /*1a20*/  IMAD R18, R17, R64, RZ ;  /* 0x0000004011127224 */ /* 0x001fc800078e02ff */
[----:B------:R-:W-:-:S04]  /*1a30*/  IMAD.WIDE.U32 R22, R67, R64, R14 ;  /* 0x0000004043167225 */ /* 0x000fc800078e000e */
[----:B------:R-:W-:-:S04]  /*1a40*/  IMAD R11, R67, R65, R18 ;  /* 0x00000041430b7224 */ /* 0x000fc800078e0212 */
[----:B------:R-:W-:Y:S01]  /*1a50*/  IMAD.IADD R69, R23, 0x1, R11 ;  /* 0x0000000117457824 */ /* 0x000fe200078e020b */
[----:B------:R-:W-:Y:S06]  /*1a60*/  @!P1 BRA `(.L_x_23) ;  /* 0x00000018009c9947 */ /* 0x000fec0003800000 */
[----:B------:R-:W-:Y:S01]  /*1a70*/  ULDC.64 UR8, c[0x0][0x6b8] ;  /* 0x0001ae0000087ab9 */ /* 0x000fe20000000a00 */
[----:B------:R-:W-:Y:S01]  /*1a80*/  ULDC.64 UR12, c[0x0][0x6b0] ;  /* 0x0001ac00000c7ab9 */ /* 0x000fe20000000a00 */
[----:B------:R-:W-:Y:S01]  /*1a90*/  IMAD R14, R19, UR8, RZ ;  /* 0x00000008130e7c24 */ /* 0x000fe2000f8e02ff */
[----:B------:R-:W-:Y:S01]  /*1aa0*/  ULDC.64 UR16, c[0x0][0x6a8] ;  /* 0x0001aa0000107ab9 */ /* 0x000fe20000000a00 */
[----:B------:R-:W-:Y:S01]  /*1ab0*/  IMAD R16, R17, UR12, RZ ;  /* 0x0000000c11107c24 */ /* 0x000fe2000f8e02ff */
[----:B------:R-:W0:Y:S01]  /*1ac0*/  LDC.64 R20, c[0x0][0x6b0] ;  /* 0x0001ac00ff147b82 */ /* 0x000e220000000a00 */
[----:B------:R-:W-:Y:S01]  /*1ad0*/  IMAD.WIDE.U32 R56, R59, UR8, R12 ;  /* 0x000000083b387c25 */ /* 0x000fe2000f8e000c */
[----:B------:R-:W-:-:S03]  /*1ae0*/  ULDC.64 UR10, c[0x0][0x6c0] ;  /* 0x0001b000000a7ab9 */ /* 0x000fc60000000a00 */
[----:B------:R-:W-:Y:S02]  /*1af0*/  IMAD R61, R59, UR9, R14 ;  /* 0x000000093b3d7c24 */ /* 0x000fe4000f8e020e */
[----:B------:R-:W-:Y:S02]  /*1b00*/  IMAD R63, R67, UR13, R16 ;  /* 0x0000000d433f7c24 */ /* 0x000fe4000f8e0210 */
[----:B------:R-:W-:Y:S02]  /*1b10*/  IMAD.IADD R17, R57, 0x1, R61 ;  /* 0x0000000139117824 */ /* 0x000fe400078e023d */
[----:B------:R-:W-:-:S04]  /*1b20*/  IMAD.MOV.U32 R16, RZ, RZ, R56 ;  /* 0x000000ffff107224 */ /* 0x000fc800078e0038 */
[----:B------:R-:W-:-:S04]  /*1b30*/  IMAD.WIDE.U32 R14, R67, UR12, R16 ;  /* 0x0000000c430e7c25 */ /* 0x000fc8000f8e0010 */
[----:B------:R-:W-:Y:S01]  /*1b40*/  IMAD.IADD R11, R15, 0x1, R63 ;  /* 0x000000010f0b7824 */ /* 0x000fe200078e023f */
[----:B------:R-:W-:-:S04]  /*1b50*/  LEA R18, P1, R14, UR16, 0x2 ;  /* 0x000000100e127c11 */ /* 0x000fc8000f8210ff */
[----:B------:R-:W-:-:S05]  /*1b60*/  LEA.HI.X R19, R14, UR17, R11, 0x2, P1 ;  /* 0x000000110e137c11 */ /* 0x000fca00088f140b */
[----:B------:R-:W3:Y:S01]  /*1b70*/  @P5 LDG.E.LTC128B R60, desc[UR14][R18.64] ;  /* 0x0000000e123c5981 */ /* 0x000ee2000c1e1920 */
[C---:B------:R-:W-:Y:S01]  /*1b80*/  LEA R14, P1, R22.reuse, UR10, 0x2 ;  /* 0x0000000a160e7c11 */ /* 0x040fe2000f8210ff */
[----:B0-----:R-:W-:Y:S01]  /*1b90*/  IMAD.WIDE.U32 R20, R67, UR12, R20 ;  /* 0x0000000c43147c25 */ /* 0x001fe2000f8e0014 */
[----:B------:R-:W-:Y:S01]  /*1ba0*/  BSSY B1, `(.L_x_24) ;  /* 0x0000014000017945 */ /* 0x000fe20003800000 */
[----:B------:R-:W-:Y:S02]  /*1bb0*/  ISETP.GT.AND P0, PT, R9, 0x8, P0 ;  /* 0x000000080900780c */ /* 0x000fe40000704270 */
[----:B------:R-:W-:Y:S01]  /*1bc0*/  LEA.HI.X R15, R22, UR11, R69, 0x2, P1 ;  /* 0x0000000b160f7c11 */ /* 0x000fe200088f1445 */
[----:B------:R-:W-:Y:S01]  /*1bd0*/  IMAD.WIDE.U32 R22, R67, UR12, R12 ;  /* 0x0000000c43167c25 */ /* 0x000fe2000f8e000c */
[----:B------:R-:W-:Y:S02]  /*1be0*/  ISETP.GT.AND P1, PT, R10, 0x1, PT ;  /* 0x000000010a00780c */ /* 0x000fe40003f24270 */
[-C--:B------:R-:W-:Y:S01]  /*1bf0*/  IADD3 R57, P2, R56, R20.reuse, RZ ;  /* 0x0000001438397210 */ /* 0x080fe20007f5e0ff */
[C---:B------:R-:W-:Y:S01]  /*1c00*/  IMAD.IADD R67, R63.reuse, 0x1, R21 ;  /* 0x000000013f437824 */ /* 0x040fe200078e0215 */
[----:B------:R-:W-:Y:S01]  /*1c10*/  IADD3 R56, P4, R12, R20, RZ ;  /* 0x000000140c387210 */ /* 0x000fe20007f9e0ff */
[----:B------:R-:W-:Y:S01]  /*1c20*/  IMAD.IADD R23, R63, 0x1, R23 ;  /* 0x000000013f177824 */ /* 0x000fe200078e0217 */
[----:B------:R-:W-:Y:S01]  /*1c30*/  LEA R20, P6, R64, R14, 0x2 ;  /* 0x0000000e40147211 */ /* 0x000fe200078c10ff */
[----:B------:R-:W-:-:S04]  /*1c40*/  IMAD.WIDE.U32 R22, R59, UR8, R22 ;  /* 0x000000083b167c25 */ /* 0x000fc8000f8e0016 */
[----:B---3--:R-:W-:-:S04]  /*1c50*/  FMUL R11, R60, R7 ;  /* 0x000000073c0b7220 */ /* 0x008fc80000400000 */
[----:B--2---:R-:W-:Y:S01]  /*1c60*/  FFMA R11, R24, R6, R11 ;  /* 0x00000006180b7223 */ /* 0x004fe2000000000b */
[----:B------:R-:W-:Y:S01]  /*1c70*/  IMAD.X R24, R67, 0x1, R17, P2 ;  /* 0x0000000143187824 */ /* 0x000fe200010e0611 */
[----:B------:R-:W-:-:S03]  /*1c80*/  LEA R16, P2, R57, UR16, 0x2 ;  /* 0x0000001039107c11 */ /* 0x000fc6000f8410ff */
[----:B------:R0:W-:Y:S01]  /*1c90*/  @P5 STG.E desc[UR14][R14.64], R11 ;  /* 0x0000000b0e005986 */ /* 0x0001e2000c10190e */
[----:B------:R-:W-:Y:S02]  /*1ca0*/  ISETP.GT.AND P5, PT, R9, RZ, P1 ;  /* 0x000000ff0900720c */ /* 0x000fe40000fa4270 */
[----:B------:R-:W-:-:S11]  /*1cb0*/  LEA.HI.X R17, R57, UR17, R24, 0x2, P2 ;  /* 0x0000001139117c11 */ /* 0x000fd600090f1418 */
[----:B0-----:R-:W-:Y:S05]  /*1cc0*/  @!P5 BRA `(.L_x_25) ;  /* 0x000000000004d947 */ /* 0x001fea0003800000 */
[----:B------:R0:W5:Y:S02]  /*1cd0*/  LDG.E.LTC128B R60, desc[UR14][R16.64] ;  /* 0x0000000e103c7981 */ /* 0x000164000c1e1920 */
.L_x_25:
[----:B------:R-:W-:Y:S05]  /*1ce0*/  BSYNC B1 ;  /* 0x0000000000017941 */ /* 0x000fea0003800000 */
.L_x_24:
[----:B-----5:R-:W-:Y:S01]  /*1cf0*/  FMUL R12, R60, R7 ;  /* 0x000000073c0c7220 */ /* 0x020fe20000400000 */
[----:B------:R-:W-:Y:S01]  /*1d00*/  IMAD.IADD R11, R61, 0x1, R23 ;  /* 0x000000013d0b7824 */ /* 0x000fe200078e0217 */
[----:B------:R-:W-:Y:S01]  /*1d10*/  LEA.HI.X R21, R64, R15, R65, 0x2, P6 ;  /* 0x0000000f40157211 */ /* 0x000fe200030f1441 */
[----:B------:R-:W-:Y:S01]  /*1d20*/  BSSY B1, `(.L_x_26) ;  /* 0x0000008000017945 */ /* 0x000fe20003800000 */
[----:B------:R-:W-:Y:S01]  /*1d30*/  FFMA R23, R25, R6, R12 ;  /* 0x0000000619177223 */ /* 0x000fe2000000000c */
[----:B------:R-:W-:Y:S01]  /*1d40*/  LEA R24, P2, R22, UR16, 0x2 ;  /* 0x0000001016187c11 */ /* 0x000fe2000f8410ff */
[----:B------:R-:W-:-:S03]  /*1d50*/  IMAD.X R57, R13, 0x1, R67, P4 ;  /* 0x000000010d397824 */ /* 0x000fc600020e0643 */
[----:B------:R1:W-:Y:S01]  /*1d60*/  @P5 STG.E desc[UR14][R20.64], R23 ;  /* 0x0000001714005986 */ /* 0x0003e2000c10190e */
[----:B------:R-:W-:Y:S01]  /*1d70*/  LEA.HI.X R25, R22, UR17, R11, 0x2, P2 ;  /* 0x0000001116197c11 */ /* 0x000fe200090f140b */
[----:B------:R-:W-:Y:S07]  /*1d80*/  @!P0 BRA `(.L_x_27) ;  /* 0x0000000000048947 */ /* 0x000fee0003800000 */
[----:B------:R2:W5:Y:S02]  /*1d90*/  LDG.E.LTC128B R60, desc[UR14][R24.64+0x20] ;  /* 0x0000200e183c7981 */ /* 0x000564000c1e1920 */
.L_x_27:
[----:B------:R-:W-:Y:S05]  /*1da0*/  BSYNC B1 ;  /* 0x0000000000017941 */ /* 0x000fea0003800000 */
.L_x_26:
[----:B-----5:R-:W-:Y:S01]  /*1db0*/  FMUL R11, R60, R7 ;  /* 0x000000073c0b7220 */ /* 0x020fe20000400000 */
[----:B------:R-:W-:Y:S01]  /*1dc0*/  IMAD.WIDE.U32 R12, R59, UR8, R56 ;  /* 0x000000083b0c7c25 */ /* 0x000fe2000f8e0038 */
[----:B------:R-:W-:Y:S01]  /*1dd0*/  ISETP.GT.AND P1, PT, R9, 0x8, P1 ;  /* 0x000000080900780c */ /* 0x000fe20000f24270 */
[----:B------:R-:W-:Y:S02]  /*1de0*/  USHF.L.U64.HI UR10, UR12, 0x5, UR13 ;  /* 0x000000050c0a7899 */ /* 0x000fe4000801020d */
[----:B--2---:R-:W-:Y:S01]  /*1df0*/  FFMA R25, R26, R6, R11 ;  /* 0x000000061a197223 */ /* 0x004fe2000000000b */
[----:B------:R-:W-:Y:S01]  /*1e00*/  IMAD.IADD R11, R61, 0x1, R13 ;  /* 0x000000013d0b7824 */ /* 0x000fe200078e020d */
[----:B------:R-:W-:Y:S01]  /*1e10*/  LEA R22, P5, R12, UR16, 0x2 ;  /* 0x000000100c167c11 */ /* 0x000fe2000f8a10ff */
[----:B------:R-:W-:Y:S01]  /*1e20*/  @P0 IMAD.MOV.U32 R13, RZ, RZ, R15 ;  /* 0x000000ffff0d0224 */ /* 0x000fe200078e000f */
[----:B------:R-:W-:Y:S01]  /*1e30*/  ISETP.GT.AND P2, PT, R10, 0x8, PT ;  /* 0x000000080a00780c */ /* 0x000fe20003f44270 */
[----:B------:R-:W-:Y:S01]  /*1e40*/  USHF.L.U32 UR9, UR12, 0x5, URZ ;  /* 0x000000050c097899 */ /* 0x000fe2000800063f */
[----:B-1----:R-:W-:Y:S01]  /*1e50*/  LEA.HI.X R23, R12, UR17, R11, 0x2, P5 ;  /* 0x000000110c177c11 */ /* 0x002fe2000a8f140b */
[----:B------:R-:W-:Y:S01]  /*1e60*/  @P0 IMAD.MOV.U32 R12, RZ, RZ, R14 ;  /* 0x000000ffff0c0224 */ /* 0x000fe200078e000e */
[----:B------:R-:W-:Y:S01]  /*1e70*/  BSSY B1, `(.L_x_28) ;  /* 0x0000005000017945 */ /* 0x000fe20003800000 */
[----:B------:R-:W-:-:S03]  /*1e80*/  ISETP.GT.AND P4, PT, R9, RZ, P2 ;  /* 0x000000ff0900720c */ /* 0x000fc60001784270 */
[----:B------:R1:W-:Y:S01]  /*1e90*/  @P0 STG.E desc[UR14][R12.64+0x20], R25 ;  /* 0x000020190c000986 */ /* 0x0003e2000c10190e */
[----:B------:R-:W-:Y:S09]  /*1ea0*/  @!P1 BRA `(.L_x_29) ;  /* 0x0000000000049947 */ /* 0x000ff20003800000 */
[----:B------:R2:W5:Y:S02]  /*1eb0*/  LDG.E.LTC128B R60, desc[UR14][R22.64+0x20] ;  /* 0x0000200e163c7981 */ /* 0x000564000c1e1920 */
.L_x_29:
[----:B------:R-:W-:Y:S05]  /*1ec0*/  BSYNC B1 ;  /* 0x0000000000017941 */ /* 0x000fea0003800000 */
.L_x_28:
[----:B-1---5:R-:W-:Y:S01]  /*1ed0*/  FMUL R12, R60, R7 ;  /* 0x000000073c0c7220 */ /* 0x022fe20000400000 */
[----:B--2---:R-:W-:-:S03]  /*1ee0*/  IADD3 R22, P0, R18, UR9, RZ ;  /* 0x0000000912167c10 */ /* 0x004fc6000ff1e0ff */
[----:B------:R-:W-:Y:S01]  /*1ef0*/  FFMA R57, R27, R6, R12 ;  /* 0x000000061b397223 */ /* 0x000fe2000000000c */
[----:B------:R-:W-:-:S04]  /*1f00*/  IADD3.X R23, R19, UR10, RZ, P0, !PT ;  /* 0x0000000a13177c10 */ /* 0x000fc800087fe4ff */
[----:B------:R1:W-:Y:S04]  /*1f10*/  @P1 STG.E desc[UR14][R20.64+0x20], R57 ;  /* 0x0000203914001986 */ /* 0x0003e8000c10190e */
[----:B------:R-:W2:Y:S01]  /*1f20*/  @P4 LDG.E.LTC128B R60, desc[UR14][R22.64] ;  /* 0x0000000e163c4981 */ /* 0x000ea2000c1e1920 */
[C---:B------:R-:W-:Y:S01]  /*1f30*/  IMAD.SHL.U32 R59, R64.reuse, 0x20, RZ ;  /* 0x00000020403b7824 */ /* 0x040fe200078e00ff */
[----:B------:R-:W-:Y:S01]  /*1f40*/  SHF.L.U64.HI R13, R64, 0x5, R65 ;  /* 0x00000005400d7819 */ /* 0x000fe20000010241 */
[----:B------:R-:W-:Y:S01]  /*1f50*/  BSSY B1, `(.L_x_30) ;  /* 0x000000c000017945 */ /* 0x000fe20003800000 */
[----:B------:R-:W-:Y:S02]  /*1f60*/  ISETP.GT.AND P0, PT, R10, 0x9, PT ;  /* 0x000000090a00780c */ /* 0x000fe40003f04270 */
[----:B------:R-:W-:-:S02]  /*1f70*/  IADD3 R24, P5, R59, R14, RZ ;  /* 0x0000000e3b187210 */ /* 0x000fc40007fbe0ff */
[----:B------:R-:W-:-:S03]  /*1f80*/  ISETP.GT.AND P1, PT, R9, RZ, P0 ;  /* 0x000000ff0900720c */ /* 0x000fc60000724270 */
[----:B------:R-:W-:Y:S01]  /*1f90*/  IMAD.X R25, R13, 0x1, R15, P5 ;  /* 0x000000010d197824 */ /* 0x000fe200028e060f */
[----:B------:R-:W-:-:S04]  /*1fa0*/  IADD3 R26, P5, R16, UR9, RZ ;  /* 0x00000009101a7c10 */ /* 0x000fc8000ffbe0ff */
[----:B------:R-:W-:Y:S01]  /*1fb0*/  IADD3.X R27, R17, UR10, RZ, P5, !PT ;  /* 0x0000000a111b7c10 */ /* 0x000fe2000affe4ff */
[----:B--2---:R-:W-:-:S04]  /*1fc0*/  FMUL R11, R60, R7 ;  /* 0x000000073c0b7220 */ /* 0x004fc80000400000 */
[----:B------:R-:W-:-:S05]  /*1fd0*/  FFMA R11, R28, R6, R11 ;  /* 0x000000061c0b7223 */ /* 0x000fca000000000b */
[----:B------:R1:W-:Y:S01]  /*1fe0*/  @P4 STG.E desc[UR14][R24.64], R11 ;  /* 0x0000000b18004986 */ /* 0x0003e2000c10190e */
[----:B------:R-:W-:Y:S05]  /*1ff0*/  @!P1 BRA `(.L_x_31) ;  /* 0x0000000000049947 */ /* 0x000fea0003800000 */
[----:B------:R2:W5:Y:S02]  /*2000*/  LDG.E.LTC128B R60, desc[UR14][R26.64] ;  /* 0x0000000e1a3c7981 */ /* 0x000564000c1e1920 */
.L_x_31:
[----:B------:R-:W-:Y:S05]  /*2010*/  BSYNC B1 ;  /* 0x0000000000017941 */ /* 0x000fea0003800000 */
.L_x_30:
[----:B------:R-:W-:Y:S01]  /*2020*/  UIADD3 UR7, UP0, UR9, 0x20, URZ ;  /* 0x0000002009077890 */ /* 0x000fe2000ff1e03f */
[----:B------:R-:W-:Y:S01]  /*2030*/  ISETP.GT.AND P2, PT, R9, 0x8, P2 ;  /* 0x000000080900780c */ /* 0x000fe20001744270 */
[----:B-----5:R-:W-:Y:S01]  /*2040*/  FMUL R12, R60, R7 ;  /* 0x000000073c0c7220 */ /* 0x020fe20000400000 */
[----:B------:R-:W-:Y:S01]  /*2050*/  IADD3 R56, P4, R59, R20, RZ ;  /* 0x000000143b387210 */ /* 0x000fe20007f9e0ff */
[----:B------:R-:W-:Y:S02]  /*2060*/  UIADD3.X UR8, URZ, UR10, URZ, UP0, !UPT ;  /* 0x0000000a3f087290 */ /* 0x000fe400087fe43f */
[----:B------:R-:W-:Y:S01]  /*2070*/  IADD3 R18, P5, R18, UR7, RZ ;  /* 0x0000000712127c10 */ /* 0x000fe2000ffbe0ff */
[----:B------:R-:W-:Y:S01]  /*2080*/  FFMA R61, R29, R6, R12 ;  /* 0x000000061d3d7223 */ /* 0x000fe2000000000c */
[----:B-1----:R-:W-:Y:S02]  /*2090*/  IMAD.X R57, R13, 0x1, R21, P4 ;  /* 0x000000010d397824 */ /* 0x002fe400020e0615 */
[----:B------:R-:W-:-:S03]  /*20a0*/  IADD3.X R19, R19, UR8, RZ, P5, !PT ;  /* 0x0000000813137c10 */ /* 0x000fc6000affe4ff */
[----:B------:R1:W-:Y:S04]  /*20b0*/  @P1 STG.E desc[UR14][R56.64], R61 ;  /* 0x0000003d38001986 */ /* 0x0003e8000c10190e */
[----:B------:R-:W3:Y:S01]  /*20c0*/  @P2 LDG.E.LTC128B R60, desc[UR14][R18.64] ;  /* 0x0000000e123c2981 */ /* 0x000ee2000c1e1920 */
[----:B------:R-:W-:Y:S01]  /*20d0*/  IADD3 R12, P1, R59, 0x20, RZ ;  /* 0x000000203b0c7810 */ /* 0x000fe20007f3e0ff */
[----:B------:R-:W-:Y:S01]  /*20e0*/  BSSY B1, `(.L_x_32) ;  /* 0x000000c000017945 */ /* 0x000fe20003800000 */
[----:B------:R-:W-:Y:S02]  /*20f0*/  ISETP.GT.AND P4, PT, R9, 0x8, P0 ;  /* 0x000000080900780c */ /* 0x000fe40000784270 */
[----:B------:R-:W-:Y:S01]  /*2100*/  IADD3 R14, P5, R12, R14, RZ ;  /* 0x0000000e0c0e7210 */ /* 0x000fe20007fbe0ff */
[----:B------:R-:W-:Y:S01]  /*2110*/  IMAD.X R11, RZ, RZ, R13, P1 ;  /* 0x000000ffff0b7224 */ /* 0x000fe200008e060d */
[----:B0-----:R-:W-:-:S03]  /*2120*/  IADD3 R16, P0, R16, UR7, RZ ;  /* 0x0000000710107c10 */ /* 0x001fc6000ff1e0ff */
[----:B------:R-:W-:Y:S01]  /*2130*/  IMAD.X R15, R11, 0x1, R15, P5 ;  /* 0x000000010b0f7824 */ /* 0x000fe200028e060f */
[----:B------:R-:W-:Y:S01]  /*2140*/  IADD3.X R17, R17, UR8, RZ, P0, !PT ;  /* 0x0000000811117c10 */ /* 0x000fe200087fe4ff */
[----:B---3--:R-:W-:-:S04]  /*2150*/  FMUL R29, R60, R7 ;  /* 0x000000073c1d7220 */ /* 0x008fc80000400000 */
[----:B------:R-:W-:-:S05]  /*2160*/  FFMA R29, R30, R6, R29 ;  /* 0x000000061e1d7223 */ /* 0x000fca000000001d */
[----:B------:R1:W-:Y:S01]  /*2170*/  @P2 STG.E desc[UR14][R14.64], R29 ;  /* 0x0000001d0e002986 */ /* 0x0003e2000c10190e */
[----:B------:R-:W-:Y:S05]  /*2180*/  @!P4 BRA `(.L_x_33) ;  /* 0x000000000004c947 */ /* 0x000fea0003800000 */
[----:B------:R0:W5:Y:S02]  /*2190*/  LDG.E.LTC128B R60, desc[UR14][R16.64] ;  /* 0x0000000e103c7981 */ /* 0x000164000c1e1920 */
.L_x_33:
[----:B------:R-:W-:Y:S05]  /*21a0*/  BSYNC B1 ;  /* 0x0000000000017941 */ /* 0x000fea0003800000 */
.L_x_32:
[----:B-1----:R-:W-:Y:S01]  /*21b0*/  IADD3 R14, P2, R12, R20, RZ ;  /* 0x000000140c0e7210 */ /* 0x002fe20007f5e0ff */
[----:B0----5:R-:W-:Y:S01]  /*21c0*/  FMUL R16, R60, R7 ;  /* 0x000000073c107220 */ /* 0x021fe20000400000 */
[C---:B------:R-:W-:Y:S01]  /*21d0*/  ISETP.GT.AND P1, PT, R10.reuse, 0x10, PT ;  /* 0x000000100a00780c */ /* 0x040fe20003f24270 */
[----:B------:R-:W-:Y:S01]  /*21e0*/  BSSY B1, `(.L_x_34) ;  /* 0x000000b000017945 */ /* 0x000fe20003800000 */
[----:B------:R-:W-:Y:S01]  /*21f0*/  ISETP.GT.AND P0, PT, R10, 0x11, PT ;  /* 0x000000110a00780c */ /* 0x000fe20003f04270 */
[----:B------:R-:W-:Y:S01]  /*2200*/  FFMA R31, R31, R6, R16 ;  /* 0x000000061f1f7223 */ /* 0x000fe20000000010 */
[----:B------:R-:W-:Y:S01]  /*2210*/  IMAD.X R15, R11, 0x1, R21, P2 ;  /* 0x000000010b0f7824 */ /* 0x000fe200010e0615 */
[----:B------:R-:W-:Y:S02]  /*2220*/  ISETP.GT.AND P5, PT, R9, RZ, P1 ;  /* 0x000000ff0900720c */ /* 0x000fe40000fa4270 */
[----:B------:R-:W-:Y:S02]  /*2230*/  IADD3 R16, P2, R22, UR9, RZ ;  /* 0x0000000916107c10 */ /* 0x000fe4000ff5e0ff */
[----:B------:R0:W-:Y:S01]  /*2240*/  @P4 STG.E desc[UR14][R14.64], R31 ;  /* 0x0000001f0e004986 */ /* 0x0001e2000c10190e */
[----:B------:R-:W-:-:S02]  /*2250*/  IADD3 R18, P6, R24, R59, RZ ;  /* 0x0000003b18127210 */ /* 0x000fc40007fde0ff */
[----:B------:R-:W-:-:S06]  /*2260*/  IADD3.X R17, R23, UR10, RZ, P2, !PT ;  /* 0x0000000a17117c10 */ /* 0x000fcc00097fe4ff */
[----:B------:R-:W-:Y:S05]  /*2270*/  @!P5 BRA `(.L_x_35) ;  /* 0x000000000004d947 */ /* 0x000fea0003800000 */
[----:B------:R1:W5:Y:S02]  /*2280*/  LDG.E.LTC128B R60, desc[UR14][R16.64] ;  /* 0x0000000e103c7981 */ /* 0x000364000c1e1920 */
.L_x_35:
[----:B------:R-:W-:Y:S05]  /*2290*/  BSYNC B1 ;  /* 0x0000000000017941 */ /* 0x000fea0003800000 */
.L_x_34:
[----:B0----5:R-:W-:Y:S01]  /*22a0*/  FMUL R15, R60, R7 ;  /* 0x000000073c0f7220 */ /* 0x021fe20000400000 */
[----:B------:R-:W-:Y:S01]  /*22b0*/  IMAD.X R19, R25, 0x1, R13, P6 ;  /* 0x0000000119137824 */ /* 0x000fe200030e060d */
[----:B------:R-:W-:Y:S01]  /*22c0*/  ISETP.GT.AND P2, PT, R9, RZ, P0 ;  /* 0x000000ff0900720c */ /* 0x000fe20000744270 */
[----:B------:R-:W-:Y:S01]  /*22d0*/  BSSY B1, `(.L_x_36) ;  /* 0x0000008000017945 */ /* 0x000fe20003800000 */
[----:B------:R-:W-:Y:S01]  /*22e0*/  FFMA R21, R32, R6, R15 ;  /* 0x0000000620157223 */ /* 0x000fe2000000000f */
[----:B------:R-:W-:Y:S02]  /*22f0*/  IADD3 R14, P6, R26, UR9, RZ ;  /* 0x000000091a0e7c10 */ /* 0x000fe4000ffde0ff */
[----:B------:R-:W-:Y:S02]  /*2300*/  IADD3 R20, P4, R56, R59, RZ ;  /* 0x0000003b38147210 */ /* 0x000fe40007f9e0ff */
[----:B------:R0:W-:Y:S01]  /*2310*/  @P5 STG.E desc[UR14][R18.64], R21 ;  /* 0x0000001512005986 */ /* 0x0001e2000c10190e */
[----:B------:R-:W-:-:S05]  /*2320*/  IADD3.X R15, R27, UR10, RZ, P6, !PT ;  /* 0x0000000a1b0f7c10 */ /* 0x000fca000b7fe4ff */
[----:B------:R-:W-:Y:S05]  /*2330*/  @!P2 BRA `(.L_x_37) ;  /* 0x000000000004a947 */ /* 0x000fea0003800000 */
[----:B------:R3:W5:Y:S02]  /*2340*/  LDG.E.LTC128B R60, desc[UR14][R14.64] ;  /* 0x0000000e0e3c7981 */ /* 0x000764000c1e1920 */
.L_x_37:
[----:B------:R-:W-:Y:S05]  /*2350*/  BSYNC B1 ;  /* 0x0000000000017941 */ /* 0x000fea0003800000 */
.L_x_36:
[----:B-----5:R-:W-:Y:S01]  /*2360*/  FMUL R28, R60, R7 ;  /* 0x000000073c1c7220 */ /* 0x020fe20000400000 */
[----:B0-----:R-:W-:Y:S01]  /*2370*/  IMAD.X R21, R57, 0x1, R13, P4 ;  /* 0x0000000139157824 */ /* 0x001fe200020e060d */
[----:B------:R-:W-:Y:S01]  /*2380*/  ISETP.GT.AND P1, PT, R9, 0x8, P1 ;  /* 0x000000080900780c */ /* 0x000fe20000f24270 */
        /* <DEDUP_REMOVED lines=8> */
.L_x_39:
[----:B------:R-:W-:Y:S05]  /*2410*/  BSYNC B1 ;  /* 0x0000000000017941 */ /* 0x000fea0003800000 */
.L_x_38:
[----:B----45:R-:W-:Y:S01]  /*2420*/  FMUL R23, R60, R7 ;  /* 0x000000073c177220 */ /* 0x030fe20000400000 */
[----:B------:R-:W-:Y:S01]  /*2430*/  IMAD.X R29, R11, 0x1, R25, P5 ;  /* 0x000000010b1d7824 */ /* 0x000fe200028e0619 */
[----:B------:R-:W-:Y:S01]  /*2440*/  ISETP.GT.AND P2, PT, R9, 0x8, P0 ;  /* 0x000000080900780c */ /* 0x000fe20000744270 */
[----:B------:R-:W-:Y:S01]  /*2450*/  BSSY B1, `(.L_x_40) ;  /* 0x0000007000017945 */ /* 0x000fe20003800000 */
[----:B------:R-:W-:Y:S01]  /*2460*/  FFMA R25, R34, R6, R23 ;  /* 0x0000000622197223 */ /* 0x000fe20000000017 */
[----:B------:R-:W-:-:S04]  /*2470*/  IADD3 R22, P0, R26, UR7, RZ ;  /* 0x000000071a167c10 */ /* 0x000fc8000ff1e0ff */
[----:B------:R4:W-:Y:S01]  /*2480*/  @P1 STG.E desc[UR14][R28.64], R25 ;  /* 0x000000191c001986 */ /* 0x0009e2000c10190e */
[----:B------:R-:W-:-:S05]  /*2490*/  IADD3.X R23, R27, UR8, RZ, P0, !PT ;  /* 0x000000081b177c10 */ /* 0x000fca00087fe4ff */
[----:B------:R-:W-:Y:S05]  /*24a0*/  @!P2 BRA `(.L_x_41) ;  /* 0x000000000004a947 */ /* 0x000fea0003800000 */
[----:B------:R0:W5:Y:S02]  /*24b0*/  LDG.E.LTC128B R60, desc[UR14][R22.64] ;  /* 0x0000000e163c7981 */ /* 0x000164000c1e1920 */
.L_x_41:
[----:B------:R-:W-:Y:S05]  /*24c0*/  BSYNC B1 ;  /* 0x0000000000017941 */ /* 0x000fea0003800000 */
.L_x_40:
[----:B0-----:R-:W-:Y:S01]  /*24d0*/  IADD3 R22, P5, R12, R56, RZ ;  /* 0x000000380c167210 */ /* 0x001fe20007fbe0ff */
[----:B-----5:R-:W-:Y:S01]  /*24e0*/  FMUL R24, R60, R7 ;  /* 0x000000073c187220 */ /* 0x020fe20000400000 */
        /* <DEDUP_REMOVED lines=8> */
[----:B--2---:R-:W-:-:S02]  /*2570*/  IADD3 R26, P5, R18, R59, RZ ;  /* 0x0000003b121a7210 */ /* 0x004fc40007fbe0ff */
[----:B----4-:R-:W-:-:S06]  /*2580*/  IADD3.X R25, R17, UR10, RZ, P6, !PT ;  /* 0x0000000a11197c10 */ /* 0x010fcc000b7fe4ff */
[----:B------:R-:W-:Y:S05]  /*2590*/  @!P4 BRA `(.L_x_43) ;  /* 0x000000000004c947 */ /* 0x000fea0003800000 */
[----:B------:R2:W5:Y:S02]  /*25a0*/  LDG.E.LTC128B R60, desc[UR14][R24.64] ;  /* 0x0000000e183c7981 */ /* 0x000564000c1e1920 */
.L_x_43:
[----:B------:R-:W-:Y:S05]  /*25b0*/  BSYNC B1 ;  /* 0x0000000000017941 */ /* 0x000fea0003800000 */
.L_x_42:
        /* <DEDUP_REMOVED lines=11> */
.L_x_45:
[----:B------:R-:W-:Y:S05]  /*2670*/  BSYNC B1 ;  /* 0x0000000000017941 */ /* 0x000fea0003800000 */
.L_x_44:
[----:B-----5:R-:W-:Y:S01]  /*2680*/  FMUL R30, R60, R7 ;  /* 0x000000073c1e7220 */ /* 0x020fe20000400000 */
[----:B0-----:R-:W-:Y:S01]  /*2690*/  IMAD.X R29, R21, 0x1, R13, P5 ;  /* 0x00000001151d7824 */ /* 0x001fe200028e060d */
[----:B------:R-:W-:Y:S01]  /*26a0*/  ISETP.GT.AND P1, PT, R9, 0x8, P1 ;  /* 0x000000080900780c */ /* 0x000fe20000f24270 */
[----:B------:R-:W-:Y:S01]  /*26b0*/  BSSY B1, `(.L_x_46) ;  /* 0x0000008000017945 */ /* 0x000fe20003800000 */
[----:B------:R-:W-:Y:S01]  /*26c0*/  FFMA R37, R37, R6, R30 ;  /* 0x0000000625257223 */ /* 0x000fe2000000001e */
[----:B-1----:R-:W-:Y:S02]  /*26d0*/  IADD3 R16, P4, R16, UR7, RZ ;  /* 0x0000000710107c10 */ /* 0x002fe4000ff9e0ff */
[----:B------:R-:W-:Y:S02]  /*26e0*/  IADD3 R30, P5, R18, R12, RZ ;  /* 0x0000000c121e7210 */ /* 0x000fe40007fbe0ff */
[----:B------:R0:W-:Y:S01]  /*26f0*/  @P2 STG.E desc[UR14][R28.64], R37 ;  /* 0x000000251c002986 */ /* 0x0001e2000c10190e */
[----:B------:R-:W-:-:S05]  /*2700*/  IADD3.X R17, R17, UR8, RZ, P4, !PT ;  /* 0x0000000811117c10 */ /* 0x000fca000a7fe4ff */
[----:B------:R-:W-:Y:S05]  /*2710*/  @!P1 BRA `(.L_x_47) ;  /* 0x0000000000049947 */ /* 0x000fea0003800000 */
[----:B------:R1:W5:Y:S02]  /*2720*/  LDG.E.LTC128B R60, desc[UR14][R16.64] ;  /* 0x0000000e103c7981 */ /* 0x000364000c1e1920 */
.L_x_47:
[----:B------:R-:W-:Y:S05]  /*2730*/  BSYNC B1 ;  /* 0x0000000000017941 */ /* 0x000fea0003800000 */
.L_x_46:
[----:B-1---5:R-:W-:Y:S01]  /*2740*/  FMUL R17, R60, R7 ;  /* 0x000000073c117220 */ /* 0x022fe20000400000 */
[----:B------:R-:W-:Y:S01]  /*2750*/  IMAD.X R31, R19, 0x1, R11, P5 ;  /* 0x00000001131f7824 */ /* 0x000fe200028e060b */
[----:B------:R-:W-:Y:S01]  /*2760*/  ISETP.GT.AND P2, PT, R9, 0x8, P0 ;  /* 0x000000080900780c */ /* 0x000fe20000744270 */
[----:B------:R-:W-:Y:S01]  /*2770*/  BSSY B1, `(.L_x_48) ;  /* 0x0000007000017945 */ /* 0x000fe20003800000 */
[----:B------:R-:W-:Y:S01]  /*2780*/  FFMA R17, R38, R6, R17 ;  /* 0x0000000626117223 */ /* 0x000fe20000000011 */
[----:B---3--:R-:W-:-:S04]  /*2790*/  IADD3 R14, P0, R14, UR7, RZ ;  /* 0x000000070e0e7c10 */ /* 0x008fc8000ff1e0ff */
[----:B------:R1:W-:Y:S01]  /*27a0*/  @P1 STG.E desc[UR14][R30.64], R17 ;  /* 0x000000111e001986 */ /* 0x0003e2000c10190e */
[----:B------:R-:W-:-:S05]  /*27b0*/  IADD3.X R15, R15, UR8, RZ, P0, !PT ;  /* 0x000000080f0f7c10 */ /* 0x000fca00087fe4ff */
[----:B------:R-:W-:Y:S05]  /*27c0*/  @!P2 BRA `(.L_x_49) ;  /* 0x000000000004a947 */ /* 0x000fea0003800000 */
[----:B------:R3:W5:Y:S02]  /*27d0*/  LDG.E.LTC128B R60, desc[UR14][R14.64] ;  /* 0x0000000e0e3c7981 */ /* 0x000764000c1e1920 */
.L_x_49:
[----:B------:R-:W-:Y:S05]  /*27e0*/  BSYNC B1 ;  /* 0x0000000000017941 */ /* 0x000fea0003800000 */
.L_x_48:
[----:B---3--:R-:W-:Y:S01]  /*27f0*/  IADD3 R14, P5, R20, R12, RZ ;  /* 0x0000000c140e7210 */ /* 0x008fe20007fbe0ff */
        /* <DEDUP_REMOVED lines=10> */
[----:B-1----:R-:W-:-:S06]  /*28a0*/  IADD3.X R17, R25, UR10, RZ, P6, !PT ;  /* 0x0000000a19117c10 */ /* 0x002fcc000b7fe4ff */
[----:B------:R-:W-:Y:S05]  /*28b0*/  @!P4 BRA `(.L_x_51) ;  /* 0x000000000004c947 */ /* 0x000fea0003800000 */
[----:B------:R1:W5:Y:S02]  /*28c0*/  LDG.E.LTC128B R60, desc[UR14][R16.64] ;  /* 0x0000000e103c7981 */ /* 0x000364000c1e1920 */
.L_x_51:
[----:B------:R-:W-:Y:S05]  /*28d0*/  BSYNC B1 ;  /* 0x0000000000017941 */ /* 0x000fea0003800000 */
.L_x_50:
[----:B---3-5:R-:W-:Y:S01]  /*28e0*/  FMUL R15, R60, R7 ;  /* 0x000000073c0f7220 */ /* 0x028fe20000400000 */
        /* <DEDUP_REMOVED lines=10> */
.L_x_53:
[----:B------:R-:W-:Y:S05]  /*2990*/  BSYNC B1 ;  /* 0x0000000000017941 */ /* 0x000fea0003800000 */
.L_x_52:
[----:B-----5:R-:W-:Y:S01]  /*29a0*/  FMUL R30, R60, R7 ;  /* 0x000000073c1e7220 */ /* 0x020fe20000400000 */
[----:B---3--:R-:W-:Y:S01]  /*29b0*/  IMAD.X R21, R29, 0x1, R13, P5 ;  /* 0x000000011d157824 */ /* 0x008fe200028e060d */
[----:B------:R-:W-:Y:S01]  /*29c0*/  ISETP.GT.AND P1, PT, R9, 0x8, P1 ;  /* 0x000000080900780c */ /* 0x000fe20000f24270 */
[----:B------:R-:W-:Y:S01]  /*29d0*/  BSSY B1, `(.L_x_54) ;  /* 0x0000008000017945 */ /* 0x000fe20003800000 */
[----:B------:R-:W-:Y:S01]  /*29e0*/  FFMA R41, R41, R6, R30 ;  /* 0x0000000629297223 */ /* 0x000fe2000000001e */
[----:B--2---:R-:W-:Y:S02]  /*29f0*/  IADD3 R24, P4, R24, UR7, RZ ;  /* 0x0000000718187c10 */ /* 0x004fe4000ff9e0ff */
[----:B------:R-:W-:Y:S02]  /*2a00*/  IADD3 R30, P5, R26, R12, RZ ;  /* 0x0000000c1a1e7210 */ /* 0x000fe40007fbe0ff */
[----:B------:R2:W-:Y:S01]  /*2a10*/  @P2 STG.E desc[UR14][R20.64], R41 ;  /* 0x0000002914002986 */ /* 0x0005e2000c10190e */
[----:B------:R-:W-:-:S05]  /*2a20*/  IADD3.X R25, R25, UR8, RZ, P4, !PT ;  /* 0x0000000819197c10 */ /* 0x000fca000a7fe4ff */
[----:B------:R-:W-:Y:S05]  /*2a30*/  @!P1 BRA `(.L_x_55) ;  /* 0x0000000000049947 */ /* 0x000fea0003800000 */
[----:B------:R3:W5:Y:S02]  /*2a40*/  LDG.E.LTC128B R60, desc[UR14][R24.64] ;  /* 0x0000000e183c7981 */ /* 0x000764000c1e1920 */
.L_x_55:
[----:B------:R-:W-:Y:S05]  /*2a50*/  BSYNC B1 ;  /* 0x0000000000017941 */ /* 0x000fea0003800000 */
.L_x_54:
[----:B---3-5:R-:W-:Y:S01]  /*2a60*/  FMUL R25, R60, R7 ;  /* 0x000000073c197220 */ /* 0x028fe20000400000 */
[----:B------:R-:W-:Y:S01]  /*2a70*/  IMAD.X R31, R27, 0x1, R11, P5 ;  /* 0x000000011b1f7824 */ /* 0x000fe200028e060b */
[----:B------:R-:W-:Y:S01]  /*2a80*/  ISETP.GT.AND P2, PT, R9, 0x8, P0 ;  /* 0x000000080900780c */ /* 0x000fe20000744270 */
[----:B------:R-:W-:Y:S01]  /*2a90*/  BSSY B1, `(.L_x_56) ;  /* 0x0000007000017945 */ /* 0x000fe20003800000 */
[----:B------:R-:W-:Y:S01]  /*2aa0*/  FFMA R25, R42, R6, R25 ;  /* 0x000000062a197223 */ /* 0x000fe20000000019 */
[----:B----4-:R-:W-:-:S04]  /*2ab0*/  IADD3 R22, P0, R22, UR7, RZ ;  /* 0x0000000716167c10 */ /* 0x010fc8000ff1e0ff */
[----:B------:R3:W-:Y:S01]  /*2ac0*/  @P1 STG.E desc[UR14][R30.64], R25 ;  /* 0x000000191e001986 */ /* 0x0007e2000c10190e */
[----:B------:R-:W-:-:S05]  /*2ad0*/  IADD3.X R23, R23, UR8, RZ, P0, !PT ;  /* 0x0000000817177c10 */ /* 0x000fca00087fe4ff */
[----:B------:R-:W-:Y:S05]  /*2ae0*/  @!P2 BRA `(.L_x_57) ;  /* 0x000000000004a947 */ /* 0x000fea0003800000 */
[----:B------:R4:W5:Y:S02]  /*2af0*/  LDG.E.LTC128B R60, desc[UR14][R22.64] ;  /* 0x0000000e163c7981 */ /* 0x000964000c1e1920 */
.L_x_57:
[----:B------:R-:W-:Y:S05]  /*2b00*/  BSYNC B1 ;  /* 0x0000000000017941 */ /* 0x000fea0003800000 */
.L_x_56:
[----:B----4-:R-:W-:Y:S01]  /*2b10*/  IADD3 R22, P5, R28, R12, RZ ;  /* 0x0000000c1c167210 */ /* 0x010fe20007fbe0ff */
        /* <DEDUP_REMOVED lines=10> */
[----:B---3--:R-:W-:-:S06]  /*2bc0*/  IADD3.X R25, R17, UR10, RZ, P6, !PT ;  /* 0x0000000a11197c10 */ /* 0x008fcc000b7fe4ff */
[----:B------:R-:W-:Y:S05]  /*2bd0*/  @!P4 BRA `(.L_x_59) ;  /* 0x000000000004c947 */ /* 0x000fea0003800000 */
[----:B------:R3:W5:Y:S02]  /*2be0*/  LDG.E.LTC128B R60, desc[UR14][R24.64] ;  /* 0x0000000e183c7981 */ /* 0x000764000c1e1920 */
.L_x_59:
[----:B------:R-:W-:Y:S05]  /*2bf0*/  BSYNC B1 ;  /* 0x0000000000017941 */ /* 0x000fea0003800000 */
.L_x_58:
[----:B----45:R-:W-:Y:S01]  /*2c00*/  FMUL R23, R60, R7 ;  /* 0x000000073c177220 */ /* 0x030fe20000400000 */
[----:B------:R-:W-:Y:S01]  /*2c10*/  IMAD.X R27, R19, 0x1, R13, P5 ;  /* 0x00000001131b7824 */ /* 0x000fe200028e060d */
[----:B------:R-:W-:Y:S01]  /*2c20*/  ISETP.GT.AND P2, PT, R9, RZ, P0 ;  /* 0x000000ff0900720c */ /* 0x000fe20000744270 */
[----:B------:R-:W-:Y:S01]  /*2c30*/  BSSY B1, `(.L_x_60) ;  /* 0x0000008000017945 */ /* 0x000fe20003800000 */
[----:B0-----:R-:W-:Y:S01]  /*2c40*/  FFMA R29, R44, R6, R23 ;  /* 0x000000062c1d7223 */ /* 0x001fe20000000017 */
[----:B------:R-:W-:Y:S02]  /*2c50*/  IADD3 R22, P6, R14, UR9, RZ ;  /* 0x000000090e167c10 */ /* 0x000fe4000ffde0ff */
[----:B------:R-:W-:Y:S02]  /*2c60*/  IADD3 R28, P5, R20, R59, RZ ;  /* 0x0000003b141c7210 */ /* 0x000fe40007fbe0ff */
[----:B------:R0:W-:Y:S01]  /*2c70*/  @P4 STG.E desc[UR14][R26.64], R29 ;  /* 0x0000001d1a004986 */ /* 0x0001e2000c10190e */
[----:B------:R-:W-:-:S05]  /*2c80*/  IADD3.X R23, R15, UR10, RZ, P6, !PT ;  /* 0x0000000a0f177c10 */ /* 0x000fca000b7fe4ff */
[----:B------:R-:W-:Y:S05]  /*2c90*/  @!P2 BRA `(.L_x_61) ;  /* 0x000000000004a947 */ /* 0x000fea0003800000 */
[----:B------:R4:W5:Y:S02]  /*2ca0*/  LDG.E.LTC128B R60, desc[UR14][R22.64] ;  /* 0x0000000e163c7981 */ /* 0x000964000c1e1920 */
.L_x_61:
[----:B------:R-:W-:Y:S05]  /*2cb0*/  BSYNC B1 ;  /* 0x0000000000017941 */ /* 0x000fea0003800000 */
.L_x_60:
        /* <DEDUP_REMOVED lines=11> */
.L_x_63:
[----:B------:R-:W-:Y:S05]  /*2d70*/  BSYNC B1 ;  /* 0x0000000000017941 */ /* 0x000fea0003800000 */
.L_x_62:
[----:B-1---5:R-:W-:Y:S01]  /*2d80*/  FMUL R17, R60, R7 ;  /* 0x000000073c117220 */ /* 0x022fe20000400000 */
        /* <DEDUP_REMOVED lines=9> */
.L_x_65:
[----:B------:R-:W-:Y:S05]  /*2e20*/  BSYNC B1 ;  /* 0x0000000000017941 */ /* 0x000fea0003800000 */
.L_x_64:
        /* <DEDUP_REMOVED lines=14> */
.L_x_67:
[----:B------:R-:W-:Y:S05]  /*2f10*/  BSYNC B1 ;  /* 0x0000000000017941 */ /* 0x000fea0003800000 */
.L_x_66:
[----:B0----5:R-:W-:Y:S01]  /*2f20*/  FMUL R15, R60, R7 ;  /* 0x000000073c0f7220 */ /* 0x021fe20000400000 */
[----:B------:R-:W-:Y:S01]  /*2f30*/  IMAD.X R19, R27, 0x1, R13, P6 ;  /* 0x000000011b137824 */ /* 0x000fe200030e060d */
[----:B------:R-:W-:Y:S01]  /*2f40*/  ISETP.GT.AND P2, PT, R9, RZ, P1 ;  /* 0x000000ff0900720c */ /* 0x000fe20000f44270 */
[----:B------:R-:W-:Y:S01]  /*2f50*/  BSSY B1, `(.L_x_68) ;  /* 0x0000007000017945 */ /* 0x000fe20003800000 */
[----:B------:R-:W-:Y:S01]  /*2f60*/  FFMA R15, R48, R6, R15 ;  /* 0x00000006300f7223 */ /* 0x000fe2000000000f */
[----:B------:R-:W-:-:S04]  /*2f70*/  IADD3 R32, P0, R22, UR9, RZ ;  /* 0x0000000916207c10 */ /* 0x000fc8000ff1e0ff */
[----:B------:R0:W-:Y:S01]  /*2f80*/  @P5 STG.E desc[UR14][R18.64], R15 ;  /* 0x0000000f12005986 */ /* 0x0001e2000c10190e */
[----:B------:R-:W-:-:S05]  /*2f90*/  IADD3.X R33, R23, UR10, RZ, P0, !PT ;  /* 0x0000000a17217c10 */ /* 0x000fca00087fe4ff */
[----:B------:R-:W-:Y:S05]  /*2fa0*/  @!P2 BRA `(.L_x_69) ;  /* 0x000000000004a947 */ /* 0x000fea0003800000 */
[----:B------:R0:W5:Y:S02]  /*2fb0*/  LDG.E.LTC128B R60, desc[UR14][R32.64] ;  /* 0x0000000e203c7981 */ /* 0x000164000c1e1920 */
.L_x_69:
[----:B------:R-:W-:Y:S05]  /*2fc0*/  BSYNC B1 ;  /* 0x0000000000017941 */ /* 0x000fea0003800000 */
.L_x_68:
[----:B------:R-:W-:Y:S01]  /*2fd0*/  IADD3 R14, P5, R28, R59, RZ ;  /* 0x0000003b1c0e7210 */ /* 0x000fe20007fbe0ff */
[----:B--2--5:R-:W-:Y:S01]  /*2fe0*/  FMUL R20, R60, R7 ;  /* 0x000000073c147220 */ /* 0x024fe20000400000 */
[----:B------:R-:W-:Y:S01]  /*2ff0*/  ISETP.GT.AND P4, PT, R9, 0x8, P4 ;  /* 0x000000080900780c */ /* 0x000fe20002784270 */
[----:B------:R-:W-:Y:S01]  /*3000*/  BSSY B1, `(.L_x_70) ;  /* 0x000000a000017945 */ /* 0x000fe20003800000 */
[----:B------:R-:W-:Y:S01]  /*3010*/  ISETP.GT.AND P0, PT, R10, 0x38, PT ;  /* 0x000000380a00780c */ /* 0x000fe20003f04270 */
[----:B------:R-:W-:Y:S01]  /*3020*/  FFMA R49, R49, R6, R20 ;  /* 0x0000000631317223 */ /* 0x000fe20000000014 */
[----:B0-----:R-:W-:Y:S01]  /*3030*/  IMAD.X R15, R29, 0x1, R13, P5 ;  /* 0x000000011d0f7824 */ /* 0x001fe200028e060d */
[----:B------:R-:W-:Y:S02]  /*3040*/  IADD3 R20, P6, R24, UR7, RZ ;  /* 0x0000000718147c10 */ /* 0x000fe4000ffde0ff */
[----:B------:R-:W-:Y:S02]  /*3050*/  IADD3 R30, P5, R26, R12, RZ ;  /* 0x0000000c1a1e7210 */ /* 0x000fe40007fbe0ff */
[----:B------:R0:W-:Y:S01]  /*3060*/  @P2 STG.E desc[UR14][R14.64], R49 ;  /* 0x000000310e002986 */ /* 0x0001e2000c10190e */
[----:B------:R-:W-:-:S03]  /*3070*/  IADD3.X R21, R25, UR8, RZ, P6, !PT ;  /* 0x0000000819157c10 */ /* 0x000fc6000b7fe4ff */
[----:B------:R-:W-:Y:S07]  /*3080*/  @!P4 BRA `(.L_x_71) ;  /* 0x000000000004c947 */ /* 0x000fee0003800000 */
[----:B------:R2:W5:Y:S02]  /*3090*/  LDG.E.LTC128B R60, desc[UR14][R20.64] ;  /* 0x0000000e143c7981 */ /* 0x000564000c1e1920 */
.L_x_71:
[----:B------:R-:W-:Y:S05]  /*30a0*/  BSYNC B1 ;  /* 0x0000000000017941 */ /* 0x000fea0003800000 */
.L_x_70:
[----:B--2--5:R-:W-:Y:S01]  /*30b0*/  FMUL R21, R60, R7 ;  /* 0x000000073c157220 */ /* 0x024fe20000400000 */
[----:B------:R-:W-:Y:S01]  /*30c0*/  IMAD.X R31, R27, 0x1, R11, P5 ;  /* 0x000000011b1f7824 */ /* 0x000fe200028e060b */
[----:B------:R-:W-:Y:S01]  /*30d0*/  ISETP.GT.AND P1, PT, R9, 0x8, P1 ;  /* 0x000000080900780c */ /* 0x000fe20000f24270 */
[----:B------:R-:W-:Y:S01]  /*30e0*/  BSSY B1, `(.L_x_72) ;  /* 0x0000008000017945 */ /* 0x000fe20003800000 */
[----:B---3--:R-:W-:Y:S01]  /*30f0*/  FFMA R25, R50, R6, R21 ;  /* 0x0000000632197223 */ /* 0x008fe20000000015 */
[----:B------:R-:W-:Y:S02]  /*3100*/  IADD3 R20, P5, R22, UR7, RZ ;  /* 0x0000000716147c10 */ /* 0x000fe4000ffbe0ff */
[----:B------:R-:W-:Y:S02]  /*3110*/  ISETP.GT.AND P2, PT, R10, 0x39, PT ;  /* 0x000000390a00780c */ /* 0x000fe40003f44270 */
[----:B------:R2:W-:Y:S01]  /*3120*/  @P4 STG.E desc[UR14][R30.64], R25 ;  /* 0x000000191e004986 */ /* 0x0005e2000c10190e */
[----:B------:R-:W-:-:S05]  /*3130*/  IADD3.X R21, R23, UR8, RZ, P5, !PT ;  /* 0x0000000817157c10 */ /* 0x000fca000affe4ff */
[----:B------:R-:W-:Y:S05]  /*3140*/  @!P1 BRA `(.L_x_73) ;  /* 0x0000000000049947 */ /* 0x000fea0003800000 */
[----:B------:R3:W5:Y:S02]  /*3150*/  LDG.E.LTC128B R60, desc[UR14][R20.64] ;  /* 0x0000000e143c7981 */ /* 0x000764000c1e1920 */
.L_x_73:
[----:B------:R-:W-:Y:S05]  /*3160*/  BSYNC B1 ;  /* 0x0000000000017941 */ /* 0x000fea0003800000 */
.L_x_72:
[----:B---3--:R-:W-:Y:S01]  /*3170*/  IADD3 R20, P6, R28, R12, RZ ;  /* 0x0000000c1c147210 */ /* 0x008fe20007fde0ff */
[----:B-----5:R-:W-:Y:S01]  /*3180*/  FMUL R10, R60, R7 ;  /* 0x000000073c0a7220 */ /* 0x020fe20000400000 */
[----:B------:R-:W-:Y:S01]  /*3190*/  ISETP.GT.AND P4, PT, R9, RZ, P0 ;  /* 0x000000ff0900720c */ /* 0x000fe20000784270 */
[----:B------:R-:W-:Y:S01]  /*31a0*/  BSSY B1, `(.L_x_74) ;  /* 0x0000009000017945 */ /* 0x000fe20003800000 */
[----:B----4-:R-:W-:Y:S01]  /*31b0*/  IADD3 R22, P5, R18, R59, RZ ;  /* 0x0000003b12167210 */ /* 0x010fe20007fbe0ff */
[----:B------:R-:W-:Y:S02]  /*31c0*/  IMAD.X R21, R29, 0x1, R11, P6 ;  /* 0x000000011d157824 */ /* 0x000fe400030e060b */
[----:B------:R-:W-:-:S05]  /*31d0*/  FFMA R51, R51, R6, R10 ;  /* 0x0000000633337223 */ /* 0x000fca000000000a */
[----:B------:R3:W-:Y:S03]  /*31e0*/  @P1 STG.E desc[UR14][R20.64], R51 ;  /* 0x0000003314001986 */ /* 0x0007e6000c10190e */
[----:B------:R-:W-:Y:S05]  /*31f0*/  @!P4 BRA `(.L_x_75) ;  /* 0x00000000000cc947 */ /* 0x000fea0003800000 */
[----:B---3--:R-:W-:-:S04]  /*3200*/  IADD3 R20, P1, R16, UR9, RZ ;  /* 0x0000000910147c10 */ /* 0x008fc8000ff3e0ff */
[----:B------:R-:W-:-:S05]  /*3210*/  IADD3.X R21, R17, UR10, RZ, P1, !PT ;  /* 0x0000000a11157c10 */ /* 0x000fca0008ffe4ff */
[----:B------:R4:W5:Y:S04]  /*3220*/  LDG.E.LTC128B R60, desc[UR14][R20.64] ;  /* 0x0000000e143c7981 */ /* 0x000968000c1e1920 */
.L_x_75:
[----:B------:R-:W-:Y:S05]  /*3230*/  BSYNC B1 ;  /* 0x0000000000017941 */ /* 0x000fea0003800000 */
.L_x_74:
[----:B---345:R-:W-:Y:S01]  /*3240*/  FMUL R21, R60, R7 ;  /* 0x000000073c157220 */ /* 0x038fe20000400000 */
[----:B------:R-:W-:Y:S01]  /*3250*/  IMAD.X R23, R19, 0x1, R13, P5 ;  /* 0x0000000113177824 */ /* 0x000fe200028e060d */
[----:B------:R-:W-:Y:S01]  /*3260*/  ISETP.GT.AND P1, PT, R9, RZ, P2 ;  /* 0x000000ff0900720c */ /* 0x000fe20001724270 */
[----:B------:R-:W-:Y:S01]  /*3270*/  BSSY B1, `(.L_x_76) ;  /* 0x0000008000017945 */ /* 0x000fe20003800000 */
[----:B--2---:R-:W-:Y:S01]  /*3280*/  FFMA R25, R52, R6, R21 ;  /* 0x0000000634197223 */ /* 0x004fe20000000015 */
[----:B------:R-:W-:Y:S02]  /*3290*/  IADD3 R20, P6, R32, UR9, RZ ;  /* 0x0000000920147c10 */ /* 0x000fe4000ffde0ff */
[----:B------:R-:W-:Y:S02]  /*32a0*/  IADD3 R24, P5, R14, R59, RZ ;  /* 0x0000003b0e187210 */ /* 0x000fe40007fbe0ff */
[----:B------:R2:W-:Y:S01]  /*32b0*/  @P4 STG.E desc[UR14][R22.64], R25 ;  /* 0x0000001916004986 */ /* 0x0005e2000c10190e */
[----:B------:R-:W-:-:S05]  /*32c0*/  IADD3.X R21, R33, UR10, RZ, P6, !PT ;  /* 0x0000000a21157c10 */ /* 0x000fca000b7fe4ff */
[----:B------:R-:W-:Y:S05]  /*32d0*/  @!P1 BRA `(.L_x_77) ;  /* 0x0000000000049947 */ /* 0x000fea0003800000 */
[----:B------:R3:W5:Y:S02]  /*32e0*/  LDG.E.LTC128B R60, desc[UR14][R20.64] ;  /* 0x0000000e143c7981 */ /* 0x000764000c1e1920 */
.L_x_77:
[----:B------:R-:W-:Y:S05]  /*32f0*/  BSYNC B1 ;  /* 0x0000000000017941 */ /* 0x000fea0003800000 */
.L_x_76:
[----:B-----5:R-:W-:Y:S01]  /*3300*/  FMUL R10, R60, R7 ;  /* 0x000000073c0a7220 */ /* 0x020fe20000400000 */
[----:B--2---:R-:W-:Y:S01]  /*3310*/  IMAD.X R25, R15, 0x1, R13, P5 ;  /* 0x000000010f197824 */ /* 0x004fe200028e060d */
[----:B------:R-:W-:Y:S01]  /*3320*/  ISETP.GT.AND P0, PT, R9, 0x8, P0 ;  /* 0x000000080900780c */ /* 0x000fe20000704270 */
[----:B------:R-:W-:Y:S01]  /*3330*/  BSSY B1, `(.L_x_78) ;  /* 0x0000008000017945 */ /* 0x000fe20003800000 */
[----:B------:R-:W-:Y:S01]  /*3340*/  FFMA R53, R53, R6, R10 ;  /* 0x0000000635357223 */ /* 0x000fe2000000000a */
[----:B-1----:R-:W-:Y:S02]  /*3350*/  IADD3 R16, P4, R16, UR7, RZ ;  /* 0x0000000710107c10 */ /* 0x002fe4000ff9e0ff */
[----:B---3--:R-:W-:Y:S02]  /*3360*/  IADD3 R20, P5, R18, R12, RZ ;  /* 0x0000000c12147210 */ /* 0x008fe40007fbe0ff */
[----:B------:R1:W-:Y:S01]  /*3370*/  @P1 STG.E desc[UR14][R24.64], R53 ;  /* 0x0000003518001986 */ /* 0x0003e2000c10190e */
[----:B------:R-:W-:-:S05]  /*3380*/  IADD3.X R17, R17, UR8, RZ, P4, !PT ;  /* 0x0000000811117c10 */ /* 0x000fca000a7fe4ff */
[----:B------:R-:W-:Y:S05]  /*3390*/  @!P0 BRA `(.L_x_79) ;  /* 0x0000000000048947 */ /* 0x000fea0003800000 */
[----:B------:R2:W5:Y:S02]  /*33a0*/  LDG.E.LTC128B R60, desc[UR14][R16.64] ;  /* 0x0000000e103c7981 */ /* 0x000564000c1e1920 */
.L_x_79:
[----:B------:R-:W-:Y:S05]  /*33b0*/  BSYNC B1 ;  /* 0x0000000000017941 */ /* 0x000fea0003800000 */
.L_x_78:
[----:B------:R-:W-:Y:S01]  /*33c0*/  ISETP.GT.AND P2, PT, R9, 0x8, P2 ;  /* 0x000000080900780c */ /* 0x000fe20001744270 */
[----:B-----5:R-:W-:Y:S01]  /*33d0*/  FMUL R13, R60, R7 ;  /* 0x000000073c0d7220 */ /* 0x020fe20000400000 */
[----:B------:R-:W-:Y:S01]  /*33e0*/  IMAD.X R21, R19, 0x1, R11, P5 ;  /* 0x0000000113157824 */ /* 0x000fe200028e060b */
[----:B------:R-:W-:Y:S02]  /*33f0*/  BSSY B1, `(.L_x_80) ;  /* 0x0000007000017945 */ /* 0x000fe40003800000 */
[----:B------:R-:W-:-:S05]  /*3400*/  FFMA R13, R54, R6, R13 ;  /* 0x00000006360d7223 */ /* 0x000fca000000000d */
[----:B------:R3:W-:Y:S01]  /*3410*/  @P0 STG.E desc[UR14][R20.64], R13 ;  /* 0x0000000d14000986 */ /* 0x0007e2000c10190e */
[----:B--2---:R-:W-:-:S04]  /*3420*/  IADD3 R16, P0, R32, UR7, RZ ;  /* 0x0000000720107c10 */ /* 0x004fc8000ff1e0ff */
[----:B------:R-:W-:Y:S01]  /*3430*/  IADD3.X R17, R33, UR8, RZ, P0, !PT ;  /* 0x0000000821117c10 */ /* 0x000fe200087fe4ff */
[----:B------:R-:W-:Y:S08]  /*3440*/  @!P2 BRA `(.L_x_81) ;  /* 0x000000000004a947 */ /* 0x000ff00003800000 */
[----:B------:R2:W5:Y:S02]  /*3450*/  LDG.E.LTC128B R60, desc[UR14][R16.64] ;  /* 0x0000000e103c7981 */ /* 0x000564000c1e1920 */
.L_x_81:
[----:B------:R-:W-:Y:S05]  /*3460*/  BSYNC B1 ;  /* 0x0000000000017941 */ /* 0x000fea0003800000 */
.L_x_80:
[----:B------:R-:W-:Y:S05]  /*3470*/  @!P2 BRA `(.L_x_82) ;  /* 0x0000000800d4a947 */ /* 0x000fea0003800000 */
[----:B------:R-:W-:Y:S01]  /*3480*/  IADD3 R12, P0, R14, R12, RZ ;  /* 0x0000000c0e0c7210 */ /* 0x000fe20007f1e0ff */
[----:B-----5:R-:W-:-:S04]  /*3490*/  FMUL R60, R60, R7 ;  /* 0x000000073c3c7220 */ /* 0x020fc80000400000 */
[----:B---3--:R-:W-:Y:S02]  /*34a0*/  IMAD.X R13, R15, 0x1, R11, P0 ;  /* 0x000000010f0d7824 */ /* 0x008fe400000e060b */
[----:B------:R-:W-:-:S05]  /*34b0*/  FFMA R55, R55, R6, R60 ;  /* 0x0000000637377223 */ /* 0x000fca000000003c */
[----:B------:R4:W-:Y:S01]  /*34c0*/  STG.E desc[UR14][R12.64], R55 ;  /* 0x000000370c007986 */ /* 0x0009e2000c10190e */
[----:B------:R-:W-:Y:S05]  /*34d0*/  BRA `(.L_x_82) ;  /* 0x0000000800bc7947 */ /* 0x000fea0003800000 */
.L_x_23:
[----:B------:R-:W-:Y:S01]  /*34e0*/  ULDC.64 UR8, c[0x0][0x6c0] ;  /* 0x0001b00000087ab9 */ /* 0x000fe20000000a00 */
[----:B------:R-:W-:Y:S01]  /*34f0*/  ISETP.GT.AND P2, PT, R10, 0x1, PT ;  /* 0x000000010a00780c */ /* 0x000fe20003f44270 */
[-C--:B--2---:R-:W-:Y:S01]  /*3500*/  FMUL R11, R24, R6.reuse ;  /* 0x00000006180b7220 */ /* 0x084fe20000400000 */
[----:B------:R-:W-:Y:S01]  /*3510*/  LEA R12, P1, R22, UR8, 0x2 ;  /* 0x00000008160c7c11 */ /* 0x000fe2000f8210ff */
[-C--:B------:R-:W-:Y:S01]  /*3520*/  FMUL R25, R25, R6.reuse ;  /* 0x0000000619197220 */ /* 0x080fe20000400000 */
[C---:B------:R-:W-:Y:S01]  /*3530*/  ISETP.GT.AND P4, PT, R9.reuse, RZ, P2 ;  /* 0x000000ff0900720c */ /* 0x040fe20001784270 */
[----:B------:R-:W-:Y:S01]  /*3540*/  IMAD.SHL.U32 R59, R64, 0x20, RZ ;  /* 0x00000020403b7824 */ /* 0x000fe200078e00ff */
[----:B------:R-:W-:Y:S01]  /*3550*/  LEA.HI.X R13, R22, UR9, R69, 0x2, P1 ;  /* 0x00000009160d7c11 */ /* 0x000fe200088f1445 */
[-C--:B------:R-:W-:Y:S01]  /*3560*/  FMUL R19, R26, R6.reuse ;  /* 0x000000061a137220 */ /* 0x080fe20000400000 */
[----:B------:R-:W-:Y:S01]  /*3570*/  ISETP.GT.AND P1, PT, R9, 0x8, P0 ;  /* 0x000000080900780c */ /* 0x000fe20000724270 */
[----:B------:R-:W-:Y:S01]  /*3580*/  FMUL R27, R27, R6 ;  /* 0x000000061b1b7220 */ /* 0x000fe20000400000 */
[----:B------:R-:W-:Y:S01]  /*3590*/  ISETP.GT.AND P0, PT, R10, 0x8, PT ;  /* 0x000000080a00780c */ /* 0x000fe20003f04270 */
[----:B------:R0:W-:Y:S01]  /*35a0*/  @P5 STG.E desc[UR14][R12.64], R11 ;  /* 0x0000000b0c005986 */ /* 0x0001e2000c10190e */
[C---:B------:R-:W-:Y:S01]  /*35b0*/  LEA R14, P5, R64.reuse, R12, 0x2 ;  /* 0x0000000c400e7211 */ /* 0x040fe200078a10ff */
[-C--:B------:R-:W-:Y:S01]  /*35c0*/  FMUL R29, R29, R6.reuse ;  /* 0x000000061d1d7220 */ /* 0x080fe20000400000 */
[----:B------:R-:W-:Y:S01]  /*35d0*/  ISETP.GT.AND P2, PT, R9, 0x8, P2 ;  /* 0x000000080900780c */ /* 0x000fe20001744270 */
[-C--:B------:R-:W-:Y:S01]  /*35e0*/  FMUL R31, R31, R6.reuse ;  /* 0x000000061f1f7220 */ /* 0x080fe20000400000 */
[C-C-:B------:R-:W-:Y:S01]  /*35f0*/  LEA.HI.X R15, R64.reuse, R13, R65.reuse, 0x2, P5 ;  /* 0x0000000d400f7211 */ /* 0x140fe200028f1441 */
[-C--:B------:R-:W-:Y:S01]  /*3600*/  FMUL R33, R33, R6.reuse ;  /* 0x0000000621217220 */ /* 0x080fe20000400000 */
[----:B------:R-:W-:Y:S01]  /*3610*/  SHF.L.U64.HI R57, R64, 0x5, R65 ;  /* 0x0000000540397819 */ /* 0x000fe20000010241 */
[----:B------:R-:W-:Y:S01]  /*3620*/  FMUL R35, R35, R6 ;  /* 0x0000000623237220 */ /* 0x000fe20000400000 */
[----:B------:R-:W-:Y:S01]  /*3630*/  ISETP.GT.AND P5, PT, R9, RZ, P0 ;  /* 0x000000ff0900720c */ /* 0x000fe200007a4270 */
[----:B------:R1:W-:Y:S01]  /*3640*/  @P4 STG.E desc[UR14][R14.64], R25 ;  /* 0x000000190e004986 */ /* 0x0003e2000c10190e */
[C---:B------:R-:W-:Y:S01]  /*3650*/  IADD3 R16, P4, R59.reuse, R12, RZ ;  /* 0x0000000c3b107210 */ /* 0x040fe20007f9e0ff */
[----:B0-----:R-:W-:Y:S01]  /*3660*/  FMUL R11, R28, R6 ;  /* 0x000000061c0b7220 */ /* 0x001fe20000400000 */
[----:B------:R-:W-:Y:S01]  /*3670*/  IADD3 R18, P6, R59, R14, RZ ;  /* 0x0000000e3b127210 */ /* 0x000fe20007fde0ff */
[----:B------:R0:W-:Y:S01]  /*3680*/  @P1 STG.E desc[UR14][R12.64+0x20], R19 ;  /* 0x000020130c001986 */ /* 0x0001e2000c10190e */
[----:B------:R-:W-:Y:S01]  /*3690*/  ISETP.GT.AND P1, PT, R10, 0x9, PT ;  /* 0x000000090a00780c */ /* 0x000fe20003f24270 */
[----:B------:R-:W-:Y:S01]  /*36a0*/  IMAD.X R17, R57, 0x1, R13, P4 ;  /* 0x0000000139117824 */ /* 0x000fe200020e060d */
[C---:B------:R-:W-:Y:S01]  /*36b0*/  ISETP.GT.AND P0, PT, R9.reuse, 0x8, P0 ;  /* 0x000000080900780c */ /* 0x040fe20000704270 */
[----:B------:R2:W-:Y:S01]  /*36c0*/  @P2 STG.E desc[UR14][R14.64+0x20], R27 ;  /* 0x0000201b0e002986 */ /* 0x0005e2000c10190e */
[----:B------:R-:W-:Y:S01]  /*36d0*/  ISETP.GT.AND P4, PT, R9, RZ, P1 ;  /* 0x000000ff0900720c */ /* 0x000fe20000f84270 */
[-C--:B------:R-:W-:Y:S01]  /*36e0*/  FMUL R37, R37, R6.reuse ;  /* 0x0000000625257220 */ /* 0x080fe20000400000 */
[----:B------:R-:W-:Y:S01]  /*36f0*/  IADD3 R61, P2, R59, 0x20, RZ ;  /* 0x000000203b3d7810 */ /* 0x000fe20007f5e0ff */
[----:B------:R3:W-:Y:S01]  /*3700*/  @P5 STG.E desc[UR14][R16.64], R11 ;  /* 0x0000000b10005986 */ /* 0x0007e2000c10190e */
[----:B------:R-:W-:Y:S01]  /*3710*/  ISETP.GT.AND P1, PT, R9, 0x8, P1 ;  /* 0x000000080900780c */ /* 0x000fe20000f24270 */
[-C--:B-1----:R-:W-:Y:S01]  /*3720*/  FMUL R25, R30, R6.reuse ;  /* 0x000000061e197220 */ /* 0x082fe20000400000 */
[----:B------:R-:W-:Y:S01]  /*3730*/  FMUL R39, R39, R6 ;  /* 0x0000000627277220 */ /* 0x000fe20000400000 */
[----:B0-----:R-:W-:Y:S01]  /*3740*/  IADD3 R12, P5, R61, R12, RZ ;  /* 0x0000000c3d0c7210 */ /* 0x001fe20007fbe0ff */
[----:B------:R-:W-:Y:S01]  /*3750*/  IMAD.X R19, R57, 0x1, R15, P6 ;  /* 0x0000000139137824 */ /* 0x000fe200030e060f */
[----:B------:R-:W-:Y:S01]  /*3760*/  IADD3 R20, P6, R59, R16, RZ ;  /* 0x000000103b147210 */ /* 0x000fe20007fde0ff */
[----:B------:R-:W-:Y:S01]  /*3770*/  IMAD.X R63, RZ, RZ, R57, P2 ;  /* 0x000000ffff3f7224 */ /* 0x000fe200010e0639 */
[----:B------:R-:W-:Y:S01]  /*3780*/  ISETP.GT.AND P2, PT, R10, 0x10, PT ;  /* 0x000000100a00780c */ /* 0x000fe20003f44270 */
[----:B------:R-:W-:Y:S01]  /*3790*/  FMUL R41, R41, R6 ;  /* 0x0000000629297220 */ /* 0x000fe20000400000 */
[----:B------:R-:W-:Y:S01]  /*37a0*/  @P4 STG.E desc[UR14][R18.64], R29 ;  /* 0x0000001d12004986 */ /* 0x000fe2000c10190e */
[----:B------:R-:W-:Y:S01]  /*37b0*/  IMAD.X R13, R63, 0x1, R13, P5 ;  /* 0x000000013f0d7824 */ /* 0x000fe200028e060d */
[----:B--2---:R-:W-:Y:S01]  /*37c0*/  IADD3 R14, P4, R61, R14, RZ ;  /* 0x0000000e3d0e7210 */ /* 0x004fe20007f9e0ff */
[----:B---3--:R-:W-:Y:S01]  /*37d0*/  FMUL R11, R32, R6 ;  /* 0x00000006200b7220 */ /* 0x008fe20000400000 */
[----:B------:R-:W-:Y:S01]  /*37e0*/  ISETP.GT.AND P5, PT, R9, RZ, P2 ;  /* 0x000000ff0900720c */ /* 0x000fe200017a4270 */
[----:B------:R-:W-:Y:S01]  /*37f0*/  IMAD.X R21, R57, 0x1, R17, P6 ;  /* 0x0000000139157824 */ /* 0x000fe200030e0611 */
[----:B------:R0:W-:Y:S01]  /*3800*/  @P0 STG.E desc[UR14][R12.64], R25 ;  /* 0x000000190c000986 */ /* 0x0001e2000c10190e */
[----:B------:R-:W-:Y:S01]  /*3810*/  ISETP.GT.AND P0, PT, R10, 0x11, PT ;  /* 0x000000110a00780c */ /* 0x000fe20003f04270 */
[----:B------:R-:W-:-:S02]  /*3820*/  IMAD.X R15, R63, 0x1, R15, P4 ;  /* 0x000000013f0f7824 */ /* 0x000fc400020e060f */
[-C--:B------:R-:W-:Y:S01]  /*3830*/  FMUL R43, R43, R6.reuse ;  /* 0x000000062b2b7220 */ /* 0x080fe20000400000 */
[-C--:B------:R-:W-:Y:S01]  /*3840*/  FMUL R45, R45, R6.reuse ;  /* 0x000000062d2d7220 */ /* 0x080fe20000400000 */
[----:B------:R-:W-:Y:S01]  /*3850*/  ISETP.GT.AND P4, PT, R9, RZ, P0 ;  /* 0x000000ff0900720c */ /* 0x000fe20000784270 */
[-C--:B------:R-:W-:Y:S01]  /*3860*/  FMUL R47, R47, R6.reuse ;  /* 0x000000062f2f7220 */ /* 0x080fe20000400000 */
[----:B------:R1:W-:Y:S01]  /*3870*/  @P1 STG.E desc[UR14][R14.64], R31 ;  /* 0x0000001f0e001986 */ /* 0x0003e2000c10190e */
[----:B------:R-:W-:Y:S01]  /*3880*/  ISETP.GT.AND P1, PT, R9, 0x8, P2 ;  /* 0x000000080900780c */ /* 0x000fe20001724270 */
[----:B------:R-:W-:Y:S01]  /*3890*/  FMUL R27, R48, R6 ;  /* 0x00000006301b7220 */ /* 0x000fe20000400000 */
[----:B------:R-:W-:Y:S01]  /*38a0*/  IADD3 R22, P2, R59, R18, RZ ;  /* 0x000000123b167210 */ /* 0x000fe20007f5e0ff */
[----:B------:R2:W-:Y:S01]  /*38b0*/  @P5 STG.E desc[UR14][R20.64], R11 ;  /* 0x0000000b14005986 */ /* 0x0005e2000c10190e */
[----:B0-----:R-:W-:Y:S01]  /*38c0*/  IADD3 R12, P5, R61, R16, RZ ;  /* 0x000000103d0c7210 */ /* 0x001fe20007fbe0ff */
[----:B------:R-:W-:Y:S01]  /*38d0*/  FMUL R25, R34, R6 ;  /* 0x0000000622197220 */ /* 0x000fe20000400000 */
[----:B------:R-:W-:Y:S01]  /*38e0*/  ISETP.GT.AND P0, PT, R9, 0x8, P0 ;  /* 0x000000080900780c */ /* 0x000fe20000704270 */
[----:B------:R-:W-:Y:S01]  /*38f0*/  IMAD.X R23, R57, 0x1, R19, P2 ;  /* 0x0000000139177824 */ /* 0x000fe200010e0613 */
[C---:B------:R-:W-:Y:S01]  /*3900*/  ISETP.GT.AND P2, PT, R10.reuse, 0x18, PT ;  /* 0x000000180a00780c */ /* 0x040fe20003f44270 */
[----:B------:R-:W-:Y:S01]  /*3910*/  IMAD.X R13, R63, 0x1, R17, P5 ;  /* 0x000000013f0d7824 */ /* 0x000fe200028e0611 */
[----:B------:R-:W-:Y:S01]  /*3920*/  IADD3 R16, P6, R59, R20, RZ ;  /* 0x000000143b107210 */ /* 0x000fe20007fde0ff */
[-C--:B------:R-:W-:Y:S01]  /*3930*/  FMUL R49, R49, R6.reuse ;  /* 0x0000000631317220 */ /* 0x080fe20000400000 */
[----:B------:R-:W-:Y:S01]  /*3940*/  @P4 STG.E desc[UR14][R22.64], R33 ;  /* 0x0000002116004986 */ /* 0x000fe2000c10190e */
[----:B------:R-:W-:Y:S01]  /*3950*/  ISETP.GT.AND P5, PT, R9, RZ, P2 ;  /* 0x000000ff0900720c */ /* 0x000fe200017a4270 */
[----:B------:R-:W-:Y:S01]  /*3960*/  FMUL R51, R51, R6 ;  /* 0x0000000633337220 */ /* 0x000fe20000400000 */
[----:B-1----:R-:W-:Y:S01]  /*3970*/  IADD3 R14, P4, R61, R18, RZ ;  /* 0x000000123d0e7210 */ /* 0x002fe20007f9e0ff */
[----:B------:R0:W-:Y:S01]  /*3980*/  @P1 STG.E desc[UR14][R12.64], R25 ;  /* 0x000000190c001986 */ /* 0x0001e2000c10190e */
[----:B------:R-:W-:Y:S01]  /*3990*/  ISETP.GT.AND P1, PT, R10, 0x19, PT ;  /* 0x000000190a00780c */ /* 0x000fe20003f24270 */
[-C--:B--2---:R-:W-:Y:S01]  /*39a0*/  FMUL R11, R36, R6.reuse ;  /* 0x00000006240b7220 */ /* 0x084fe20000400000 */
[----:B------:R-:W-:Y:S01]  /*39b0*/  IMAD.X R17, R57, 0x1, R21, P6 ;  /* 0x0000000139117824 */ /* 0x000fe200030e0615 */
[----:B------:R-:W-:Y:S01]  /*39c0*/  ISETP.GT.AND P2, PT, R9, 0x8, P2 ;  /* 0x000000080900780c */ /* 0x000fe20001744270 */
[----:B------:R-:W-:Y:S01]  /*39d0*/  IMAD.X R15, R63, 0x1, R19, P4 ;  /* 0x000000013f0f7824 */ /* 0x000fe200020e0613 */
[----:B------:R-:W-:Y:S01]  /*39e0*/  ISETP.GT.AND P4, PT, R9, RZ, P1 ;  /* 0x000000ff0900720c */ /* 0x000fe20000f84270 */
[-C--:B------:R-:W-:Y:S01]  /*39f0*/  FMUL R53, R53, R6.reuse ;  /* 0x0000000635357220 */ /* 0x080fe20000400000 */
[----:B------:R-:W-:Y:S01]  /*3a00*/  ISETP.GT.AND P1, PT, R9, 0x8, P1 ;  /* 0x000000080900780c */ /* 0x000fe20000f24270 */
[----:B------:R-:W-:Y:S01]  /*3a10*/  FMUL R55, R55, R6 ;  /* 0x0000000637377220 */ /* 0x000fe20000400000 */
[----:B------:R1:W-:Y:S01]  /*3a20*/  @P0 STG.E desc[UR14][R14.64], R35 ;  /* 0x000000230e000986 */ /* 0x0003e2000c10190e */
[----:B------:R-:W-:Y:S01]  /*3a30*/  IADD3 R18, P0, R59, R22, RZ ;  /* 0x000000163b127210 */ /* 0x000fe20007f1e0ff */
[----:B0-----:R-:W-:-:S02]  /*3a40*/  FMUL R25, R38, R6 ;  /* 0x0000000626197220 */ /* 0x001fc40000400000 */
[----:B------:R0:W-:Y:S01]  /*3a50*/  @P5 STG.E desc[UR14][R16.64], R11 ;  /* 0x0000000b10005986 */ /* 0x0001e2000c10190e */
[----:B------:R-:W-:Y:S01]  /*3a60*/  IADD3 R12, P5, R61, R20, RZ ;  /* 0x000000143d0c7210 */ /* 0x000fe20007fbe0ff */
[----:B------:R-:W-:Y:S01]  /*3a70*/  IMAD.X R19, R57, 0x1, R23, P0 ;  /* 0x0000000139137824 */ /* 0x000fe200000e0617 */
[C---:B------:R-:W-:Y:S02]  /*3a80*/  ISETP.GT.AND P0, PT, R10.reuse, 0x20, PT ;  /* 0x000000200a00780c */ /* 0x040fe40003f04270 */
[----:B------:R-:W-:Y:S01]  /*3a90*/  IADD3 R20, P6, R59, R16, RZ ;  /* 0x000000103b147210 */ /* 0x000fe20007fde0ff */
[----:B------:R-:W-:Y:S01]  /*3aa0*/  IMAD.X R13, R63, 0x1, R21, P5 ;  /* 0x000000013f0d7824 */ /* 0x000fe200028e0615 */
[----:B------:R-:W-:Y:S01]  /*3ab0*/  @P4 STG.E desc[UR14][R18.64], R37 ;  /* 0x0000002512004986 */ /* 0x000fe2000c10190e */
[----:B-1----:R-:W-:Y:S02]  /*3ac0*/  IADD3 R14, P5, R61, R22, RZ ;  /* 0x000000163d0e7210 */ /* 0x002fe40007fbe0ff */
[----:B------:R-:W-:Y:S01]  /*3ad0*/  ISETP.GT.AND P4, PT, R9, RZ, P0 ;  /* 0x000000ff0900720c */ /* 0x000fe20000784270 */
[----:B------:R1:W-:Y:S01]  /*3ae0*/  @P2 STG.E desc[UR14][R12.64], R25 ;  /* 0x000000190c002986 */ /* 0x0003e2000c10190e */
[----:B------:R-:W-:Y:S01]  /*3af0*/  ISETP.GT.AND P2, PT, R10, 0x21, PT ;  /* 0x000000210a00780c */ /* 0x000fe20003f44270 */
[----:B------:R-:W-:-:S02]  /*3b00*/  IMAD.X R15, R63, 0x1, R23, P5 ;  /* 0x000000013f0f7824 */ /* 0x000fc400028e0617 */
[----:B0-----:R-:W-:Y:S01]  /*3b10*/  FMUL R11, R40, R6 ;  /* 0x00000006280b7220 */ /* 0x001fe20000400000 */
[----:B------:R-:W-:Y:S01]  /*3b20*/  IMAD.X R21, R57, 0x1, R17, P6 ;  /* 0x0000000139157824 */ /* 0x000fe200030e0611 */
[----:B------:R-:W-:Y:S01]  /*3b30*/  ISETP.GT.AND P5, PT, R9, RZ, P2 ;  /* 0x000000ff0900720c */ /* 0x000fe200017a4270 */
[----:B------:R0:W-:Y:S01]  /*3b40*/  @P1 STG.E desc[UR14][R14.64], R39 ;  /* 0x000000270e001986 */ /* 0x0001e2000c10190e */
[----:B------:R-:W-:Y:S02]  /*3b50*/  IADD3 R22, P1, R59, R18, RZ ;  /* 0x000000123b167210 */ /* 0x000fe40007f3e0ff */
[----:B------:R-:W-:Y:S02]  /*3b60*/  ISETP.GT.AND P0, PT, R9, 0x8, P0 ;  /* 0x000000080900780c */ /* 0x000fe40000704270 */
[----:B------:R2:W-:Y:S01]  /*3b70*/  @P4 STG.E desc[UR14][R20.64], R11 ;  /* 0x0000000b14004986 */ /* 0x0005e2000c10190e */
[----:B-1----:R-:W-:Y:S01]  /*3b80*/  IADD3 R12, P4, R61, R16, RZ ;  /* 0x000000103d0c7210 */ /* 0x002fe20007f9e0ff */
[----:B------:R-:W-:Y:S01]  /*3b90*/  IMAD.X R23, R57, 0x1, R19, P1 ;  /* 0x0000000139177824 */ /* 0x000fe200008e0613 */
[----:B------:R-:W-:Y:S01]  /*3ba0*/  ISETP.GT.AND P2, PT, R9, 0x8, P2 ;  /* 0x000000080900780c */ /* 0x000fe20001744270 */
[----:B------:R-:W-:Y:S01]  /*3bb0*/  FMUL R25, R42, R6 ;  /* 0x000000062a197220 */ /* 0x000fe20000400000 */
[----:B------:R-:W-:Y:S01]  /*3bc0*/  ISETP.GT.AND P1, PT, R10, 0x28, PT ;  /* 0x000000280a00780c */ /* 0x000fe20003f24270 */
[----:B------:R-:W-:Y:S01]  /*3bd0*/  IMAD.X R13, R63, 0x1, R17, P4 ;  /* 0x000000013f0d7824 */ /* 0x000fe200020e0611 */
[----:B------:R-:W-:Y:S01]  /*3be0*/  @P5 STG.E desc[UR14][R22.64], R41 ;  /* 0x0000002916005986 */ /* 0x000fe2000c10190e */
[----:B0-----:R-:W-:-:S02]  /*3bf0*/  IADD3 R14, P5, R61, R18, RZ ;  /* 0x000000123d0e7210 */ /* 0x001fc40007fbe0ff */
[----:B------:R-:W-:Y:S01]  /*3c00*/  ISETP.GT.AND P4, PT, R9, RZ, P1 ;  /* 0x000000ff0900720c */ /* 0x000fe20000f84270 */
[----:B------:R0:W-:Y:S01]  /*3c10*/  @P0 STG.E desc[UR14][R12.64], R25 ;  /* 0x000000190c000986 */ /* 0x0001e2000c10190e */
[----:B------:R-:W-:Y:S01]  /*3c20*/  ISETP.GT.AND P0, PT, R10, 0x29, PT ;  /* 0x000000290a00780c */ /* 0x000fe20003f04270 */
[----:B------:R-:W-:Y:S01]  /*3c30*/  IMAD.X R15, R63, 0x1, R19, P5 ;  /* 0x000000013f0f7824 */ /* 0x000fe200028e0613 */
[----:B------:R-:W-:Y:S01]  /*3c40*/  IADD3 R16, P6, R59, R20, RZ ;  /* 0x000000143b107210 */ /* 0x000fe20007fde0ff */
[----:B--2---:R-:W-:Y:S01]  /*3c50*/  FMUL R11, R44, R6 ;  /* 0x000000062c0b7220 */ /* 0x004fe20000400000 */
[----:B------:R-:W-:Y:S02]  /*3c60*/  ISETP.GT.AND P5, PT, R9, RZ, P0 ;  /* 0x000000ff0900720c */ /* 0x000fe400007a4270 */
[----:B------:R1:W-:Y:S01]  /*3c70*/  @P2 STG.E desc[UR14][R14.64], R43 ;  /* 0x0000002b0e002986 */ /* 0x0003e2000c10190e */
[----:B------:R-:W-:Y:S01]  /*3c80*/  IMAD.X R17, R57, 0x1, R21, P6 ;  /* 0x0000000139117824 */ /* 0x000fe200030e0615 */
[----:B------:R-:W-:-:S02]  /*3c90*/  IADD3 R18, P2, R59, R22, RZ ;  /* 0x000000163b127210 */ /* 0x000fc40007f5e0ff */
[----:B------:R-:W-:Y:S01]  /*3ca0*/  ISETP.GT.AND P1, PT, R9, 0x8, P1 ;  /* 0x000000080900780c */ /* 0x000fe20000f24270 */
[----:B0-----:R-:W-:Y:S01]  /*3cb0*/  FMUL R25, R46, R6 ;  /* 0x000000062e197220 */ /* 0x001fe20000400000 */
[----:B------:R-:W-:Y:S01]  /*3cc0*/  @P4 STG.E desc[UR14][R16.64], R11 ;  /* 0x0000000b10004986 */ /* 0x000fe2000c10190e */
[----:B------:R-:W-:Y:S01]  /*3cd0*/  IADD3 R12, P4, R61, R20, RZ ;  /* 0x000000143d0c7210 */ /* 0x000fe20007f9e0ff */
[----:B------:R-:W-:Y:S01]  /*3ce0*/  IMAD.X R19, R57, 0x1, R23, P2 ;  /* 0x0000000139137824 */ /* 0x000fe200010e0617 */
[----:B------:R-:W-:Y:S02]  /*3cf0*/  ISETP.GT.AND P0, PT, R9, 0x8, P0 ;  /* 0x000000080900780c */ /* 0x000fe40000704270 */
[----:B------:R-:W-:Y:S01]  /*3d00*/  ISETP.GT.AND P2, PT, R10, 0x30, PT ;  /* 0x000000300a00780c */ /* 0x000fe20003f44270 */
[----:B------:R-:W-:Y:S01]  /*3d10*/  IMAD.X R13, R63, 0x1, R21, P4 ;  /* 0x000000013f0d7824 */ /* 0x000fe200020e0615 */
[----:B------:R-:W-:Y:S01]  /*3d20*/  @P5 STG.E desc[UR14][R18.64], R45 ;  /* 0x0000002d12005986 */ /* 0x000fe2000c10190e */
[----:B-1----:R-:W-:-:S02]  /*3d30*/  IADD3 R14, P5, R61, R22, RZ ;  /* 0x000000163d0e7210 */ /* 0x002fc40007fbe0ff */
[----:B------:R-:W-:Y:S01]  /*3d40*/  ISETP.GT.AND P4, PT, R9, RZ, P2 ;  /* 0x000000ff0900720c */ /* 0x000fe20001784270 */
[----:B------:R0:W-:Y:S01]  /*3d50*/  @P1 STG.E desc[UR14][R12.64], R25 ;  /* 0x000000190c001986 */ /* 0x0001e2000c10190e */
[----:B------:R-:W-:Y:S01]  /*3d60*/  IADD3 R20, P6, R59, R16, RZ ;  /* 0x000000103b147210 */ /* 0x000fe20007fde0ff */
[----:B------:R-:W-:Y:S01]  /*3d70*/  IMAD.X R15, R63, 0x1, R23, P5 ;  /* 0x000000013f0f7824 */ /* 0x000fe200028e0617 */
[----:B------:R-:W-:-:S03]  /*3d80*/  ISETP.GT.AND P1, PT, R10, 0x31, PT ;  /* 0x000000310a00780c */ /* 0x000fc60003f24270 */
[----:B------:R-:W-:Y:S01]  /*3d90*/  IMAD.X R21, R57, 0x1, R17, P6 ;  /* 0x0000000139157824 */ /* 0x000fe200030e0611 */
[C---:B------:R-:W-:Y:S01]  /*3da0*/  ISETP.GT.AND P5, PT, R9.reuse, RZ, P1 ;  /* 0x000000ff0900720c */ /* 0x040fe20000fa4270 */
[----:B------:R1:W-:Y:S01]  /*3db0*/  @P0 STG.E desc[UR14][R14.64], R47 ;  /* 0x0000002f0e000986 */ /* 0x0003e2000c10190e */
[----:B------:R-:W-:Y:S02]  /*3dc0*/  ISETP.GT.AND P6, PT, R9, 0x8, P2 ;  /* 0x000000080900780c */ /* 0x000fe400017c4270 */
        /* <DEDUP_REMOVED lines=8> */
[----:B------:R-:W-:-:S02]  /*3e50*/  ISETP.GT.AND P2, PT, R10, 0x39, PT ;  /* 0x000000390a00780c */ /* 0x000fc40003f44270 */
[----:B------:R-:W-:Y:S01]  /*3e60*/  IADD3 R10, P4, R61, R18, RZ ;  /* 0x000000123d0a7210 */ /* 0x000fe20007f9e0ff */
[----:B------:R-:W-:Y:S01]  /*3e70*/  @P5 STG.E desc[UR14][R22.64], R49 ;  /* 0x0000003116005986 */ /* 0x000fe2000c10190e */
[----:B-1----:R-:W-:-:S03]  /*3e80*/  IADD3 R14, P5, R59, R20, RZ ;  /* 0x000000143b0e7210 */ /* 0x002fc60007fbe0ff */
[----:B------:R-:W-:Y:S01]  /*3e90*/  IMAD.X R11, R63, 0x1, R19, P4 ;  /* 0x000000013f0b7824 */ /* 0x000fe200020e0613 */
[----:B------:R-:W-:Y:S01]  /*3ea0*/  IADD3 R18, P4, R61, R20, RZ ;  /* 0x000000143d127210 */ /* 0x000fe20007f9e0ff */
[----:B------:R0:W-:Y:S01]  /*3eb0*/  @P6 STG.E desc[UR14][R12.64], R25 ;  /* 0x000000190c006986 */ /* 0x0001e2000c10190e */
[--C-:B------:R-:W-:Y:S01]  /*3ec0*/  IMAD.X R15, R57, 0x1, R21.reuse, P5 ;  /* 0x00000001390f7824 */ /* 0x100fe200028e0615 */
[----:B------:R-:W-:Y:S02]  /*3ed0*/  ISETP.GT.AND P6, PT, R9, RZ, P0 ;  /* 0x000000ff0900720c */ /* 0x000fe400007c4270 */
[----:B------:R-:W-:Y:S01]  /*3ee0*/  IADD3 R16, P5, R59, R22, RZ ;  /* 0x000000163b107210 */ /* 0x000fe20007fbe0ff */
[----:B------:R-:W-:Y:S01]  /*3ef0*/  IMAD.X R19, R63, 0x1, R21, P4 ;  /* 0x000000013f137824 */ /* 0x000fe200020e0615 */
[C---:B------:R-:W-:Y:S01]  /*3f00*/  ISETP.GT.AND P4, PT, R9.reuse, RZ, P2 ;  /* 0x000000ff0900720c */ /* 0x040fe20001784270 */
[-C--:B--2---:R-:W-:Y:S01]  /*3f10*/  FMUL R21, R54, R6.reuse ;  /* 0x0000000636157220 */ /* 0x084fe20000400000 */
[----:B------:R-:W-:Y:S01]  /*3f20*/  ISETP.GT.AND P0, PT, R9, 0x8, P0 ;  /* 0x000000080900780c */ /* 0x000fe20000704270 */
[--C-:B------:R-:W-:Y:S01]  /*3f30*/  IMAD.X R17, R57, 0x1, R23.reuse, P5 ;  /* 0x0000000139117824 */ /* 0x100fe200028e0617 */
[----:B------:R-:W-:Y:S01]  /*3f40*/  ISETP.GT.AND P2, PT, R9, 0x8, P2 ;  /* 0x000000080900780c */ /* 0x000fe20001744270 */
[----:B------:R-:W-:Y:S01]  /*3f50*/  FMUL R9, R52, R6 ;  /* 0x0000000634097220 */ /* 0x000fe20000400000 */
[----:B0-----:R-:W-:Y:S01]  /*3f60*/  IADD3 R12, P5, R61, R22, RZ ;  /* 0x000000163d0c7210 */ /* 0x001fe20007fbe0ff */
[----:B------:R0:W-:Y:S04]  /*3f70*/  @P1 STG.E desc[UR14][R10.64], R51 ;  /* 0x000000330a001986 */ /* 0x0001e8000c10190e */
[----:B------:R-:W-:Y:S01]  /*3f80*/  IMAD.X R13, R63, 0x1, R23, P5 ;  /* 0x000000013f0d7824 */ /* 0x000fe200028e0617 */
[----:B------:R0:W-:Y:S04]  /*3f90*/  @P6 STG.E desc[UR14][R14.64], R9 ;  /* 0x000000090e006986 */ /* 0x0001e8000c10190e */
[----:B------:R0:W-:Y:S04]  /*3fa0*/  @P4 STG.E desc[UR14][R16.64], R53 ;  /* 0x0000003510004986 */ /* 0x0001e8000c10190e */
[----:B------:R0:W-:Y:S04]  /*3fb0*/  @P0 STG.E desc[UR14][R18.64], R21 ;  /* 0x0000001512000986 */ /* 0x0001e8000c10190e */
[----:B------:R0:W-:Y:S02]  /*3fc0*/  @P2 STG.E desc[UR14][R12.64], R55 ;  /* 0x000000370c002986 */ /* 0x0001e4000c10190e */
.L_x_82:
[----:B------:R-:W-:Y:S05]  /*3fd0*/  BSYNC B0 ;  /* 0x0000000000007941 */ /* 0x000fea0003800000 */
.L_x_22:
[----:B------:R-:W-:Y:S01]  /*3fe0*/  ULDC UR8, c[0x0][0xc] ;  /* 0x0000030000087ab9 */ /* 0x000fe20000000800 */
[----:B------:R-:W-:Y:S01]  /*3ff0*/  ULDC UR9, c[0x0][0x10] ;  /* 0x0000040000097ab9 */ /* 0x000fe20000000800 */
[----:B0-----:R-:W0:Y:S01]  /*4000*/  LDC R9, c[0x0][0x14] ;  /* 0x00000500ff097b82 */ /* 0x001e220000000800 */
[----:B------:R-:W-:Y:S01]  /*4010*/  UIMAD.WIDE.U32 UR8, UR8, UR9, URZ ;  /* 0x00000009080872a5 */ /* 0x000fe2000f8e003f */
[----:B------:R-:W-:Y:S02]  /*4020*/  IMAD.MOV.U32 R10, RZ, RZ, R0 ;  /* 0x000000ffff0a7224 */ /* 0x000fe400078e0000 */
[----:B------:R-:W-:Y:S02]  /*4030*/  IMAD.MOV.U32 R11, RZ, RZ, R5 ;  /* 0x000000ffff0b7224 */ /* 0x000fe400078e0005 */
[----:B--2---:R-:W-:Y:S02]  /*4040*/  IMAD.MOV.U32 R16, RZ, RZ, -0x1 ;  /* 0xffffffffff107424 */ /* 0x004fe400078e00ff */
[----:B------:R-:W-:-:S02]  /*4050*/  IMAD.MOV.U32 R59, RZ, RZ, -0x1 ;  /* 0xffffffffff3b7424 */ /* 0x000fc400078e00ff */
[----:B0-----:R-:W-:-:S04]  /*4060*/  IMAD.WIDE.U32 R10, R9, UR8, R10 ;  /* 0x00000008090a7c25 */ /* 0x001fc8000f8e000a */
[----:B------:R-:W-:Y:S01]  /*4070*/  IMAD R5, R9, UR9, RZ ;  /* 0x0000000909057c24 */ /* 0x000fe2000f8e02ff */
[----:B------:R-:W-:Y:S01]  /*4080*/  ULDC.64 UR8, c[0x0][0x750] ;  /* 0x0001d40000087ab9 */ /* 0x000fe20000000a00 */
[----:B------:R-:W-:Y:S01]  /*4090*/  PRMT R9, RZ, 0x7610, R9 ;  /* 0x00007610ff097816 */ /* 0x000fe20000000009 */
[----:B------:R-:W-:Y:S01]  /*40a0*/  IMAD.MOV.U32 R0, RZ, RZ, R10 ;  /* 0x000000ffff007224 */ /* 0x000fe200078e000a */
[----:B------:R-:W-:Y:S01]  /*40b0*/  ISETP.GE.U32.AND P0, PT, R10, UR8, PT ;  /* 0x000000080a007c0c */ /* 0x000fe2000bf06070 */
[----:B------:R-:W-:-:S05]  /*40c0*/  IMAD.IADD R5, R11, 0x1, R5 ;  /* 0x000000010b057824 */ /* 0x000fca00078e0205 */
[----:B------:R-:W-:-:S13]  /*40d0*/  ISETP.GE.U32.AND.EX P0, PT, R5, UR9, PT, P0 ;  /* 0x0000000905007c0c */ /* 0x000fda000bf06100 */
[----:B------:R-:W-:Y:S05]  /*40e0*/  @P0 BRA `(.L_x_83) ;  /* 0x0000000400680947 */ /* 0x000fea0003800000 */
[----:B---3--:R-:W0:Y:S01]  /*40f0*/  S2R R20, SR_CTAID.X ;  /* 0x0000000000147919 */ /* 0x008e220000002500 */
[----:B------:R-:W2:Y:S01]  /*4100*/  LDC.64 R14, c[0x0][0x728] ;  /* 0x0001ca00ff0e7b82 */ /* 0x000ea20000000a00 */
[----:B------:R-:W-:Y:S01]  /*4110*/  ULDC UR7, c[0x0][0x150] ;  /* 0x0000540000077ab9 */ /* 0x000fe20000000800 */
[----:B----4-:R-:W-:Y:S01]  /*4120*/  IMAD.MOV.U32 R12, RZ, RZ, R0 ;  /* 0x000000ffff0c7224 */ /* 0x010fe200078e0000 */
[----:B------:R-:W3:Y:S01]  /*4130*/  S2R R22, SR_CTAID.Y ;  /* 0x0000000000167919 */ /* 0x000ee20000002600 */
[----:B------:R-:W-:-:S04]  /*4140*/  IMAD.MOV.U32 R13, RZ, RZ, R5 ;  /* 0x000000ffff0d7224 */ /* 0x000fc800078e0005 */
[----:B------:R-:W4:Y:S08]  /*4150*/  LDC R23, c[0x0][0x144] ;  /* 0x00005100ff177b82 */ /* 0x000f300000000800 */
[----:B------:R-:W1:Y:S08]  /*4160*/  LDC R16, c[0x0][0x730] ;  /* 0x0001cc00ff107b82 */ /* 0x000e700000000800 */
[----:B------:R-:W1:Y:S01]  /*4170*/  LDC.64 R18, c[0x0][0x720] ;  /* 0x0001c800ff127b82 */ /* 0x000e620000000a00 */
[----:B--2---:R-:W-:-:S04]  /*4180*/  ISETP.NE.U32.AND P0, PT, R14, RZ, PT ;  /* 0x000000ff0e00720c */ /* 0x004fc80003f05070 */
[----:B------:R-:W-:Y:S02]  /*4190*/  ISETP.NE.AND.EX P0, PT, R15, RZ, PT, P0 ;  /* 0x000000ff0f00720c */ /* 0x000fe40003f05300 */
[----:B0-----:R-:W-:-:S05]  /*41a0*/  I2FP.F32.U32 R8, R20 ;  /* 0x0000001400087245 */ /* 0x001fca0000201000 */
[----:B------:R-:W-:-:S04]  /*41b0*/  FMUL R8, R8, UR7 ;  /* 0x0000000708087c20 */ /* 0x000fc80008400000 */
[----:B------:R0:W2:Y:S02]  /*41c0*/  F2I.U32.TRUNC.NTZ R21, R8 ;  /* 0x0000000800157305 */ /* 0x0000a4000020f000 */
[----:B---34-:R-:W-:Y:S05]  /*41d0*/  @!P0 BRA `(.L_x_84) ;  /* 0x0000000000288947 */ /* 0x018fea0003800000 */
[----:B------:R-:W3:Y:S02]  /*41e0*/  LDC R9, c[0x0][0x734] ;  /* 0x0001cd00ff097b82 */ /* 0x000ee40000000800 */
[----:B---3--:R-:W-:-:S05]  /*41f0*/  IADD3 R13, P0, R0, R9, RZ ;  /* 0x00000009000d7210 */ /* 0x008fca0007f1e0ff */
[----:B------:R-:W-:-:S04]  /*4200*/  IMAD.X R17, RZ, RZ, R5, P0 ;  /* 0x000000ffff117224 */ /* 0x000fc800000e0605 */
[----:B0-----:R-:W-:-:S04]  /*4210*/  IMAD.WIDE.U32 R8, R17, R14, RZ ;  /* 0x0000000e11087225 */ /* 0x001fc800078e00ff */
[----:B------:R-:W-:-:S04]  /*4220*/  IMAD.WIDE.U32 R10, P0, R13, R15, R8 ;  /* 0x0000000f0d0a7225 */ /* 0x000fc80007800008 */
[----:B------:R-:W-:-:S04]  /*4230*/  IMAD.WIDE.U32 R8, R13, R14, RZ ;  /* 0x0000000e0d087225 */ /* 0x000fc800078e00ff */
[----:B------:R-:W-:Y:S01]  /*4240*/  IMAD.X R13, RZ, RZ, RZ, P0 ;  /* 0x000000ffff0d7224 */ /* 0x000fe200000e06ff */
[----:B------:R-:W-:Y:S01]  /*4250*/  IADD3 RZ, P0, R9, R10, RZ ;  /* 0x0000000a09ff7210 */ /* 0x000fe20007f1e0ff */
[----:B------:R-:W-:-:S04]  /*4260*/  IMAD.MOV.U32 R12, RZ, RZ, R11 ;  /* 0x000000ffff0c7224 */ /* 0x000fc800078e000b */
[----:B------:R-:W-:-:S08]  /*4270*/  IMAD.WIDE.U32.X R12, R17, R15, R12, P0 ;  /* 0x0000000f110c7225 */ /* 0x000fd000000e040c */
.L_x_84:
[-CC-:B-1----:R-:W-:Y:S01]  /*4280*/  SHF.R.U64 R59, R12, R16.reuse, R13.reuse ;  /* 0x000000100c3b7219 */ /* 0x182fe2000000120d */
[----:B------:R-:W1:Y:S01]  /*4290*/  LDC.64 R28, c[0x0][0x740] ;  /* 0x0001d000ff1c7b82 */ /* 0x000e620000000a00 */
[----:B0-----:R-:W-:Y:S01]  /*42a0*/  SHF.R.U32.HI R8, RZ, R16, R13 ;  /* 0x00000010ff087219 */ /* 0x001fe2000001160d */
[----:B--2---:R-:W-:Y:S01]  /*42b0*/  IMAD.MOV R21, RZ, RZ, -R21 ;  /* 0x000000ffff157224 */ /* 0x004fe200078e0a15 */
[----:B------:R-:W-:Y:S01]  /*42c0*/  IADD3 R11, P0, RZ, -R59, RZ ;  /* 0x8000003bff0b7210 */ /* 0x000fe20007f1e0ff */
[----:B------:R-:W-:Y:S01]  /*42d0*/  ULDC UR7, c[0x0][0x154] ;  /* 0x0000550000077ab9 */ /* 0x000fe20000000800 */
[----:B------:R-:W-:Y:S02]  /*42e0*/  IMAD.MOV.U32 R13, RZ, RZ, 0x1 ;  /* 0x00000001ff0d7424 */ /* 0x000fe400078e00ff */
[----:B------:R-:W-:Y:S01]  /*42f0*/  IMAD R21, R23, R21, R20 ;  /* 0x0000001517157224 */ /* 0x000fe200078e0214 */
[----:B------:R-:W0:Y:S01]  /*4300*/  LDC R12, c[0x0][0x718] ;  /* 0x0001c600ff0c7b82 */ /* 0x000e220000000800 */
[----:B------:R-:W-:-:S02]  /*4310*/  IMAD.X R9, RZ, RZ, ~R8, P0 ;  /* 0x000000ffff097224 */ /* 0x000fc400000e0e08 */
[----:B------:R-:W-:Y:S02]  /*4320*/  IMAD.MOV.U32 R8, RZ, RZ, R0 ;  /* 0x000000ffff087224 */ /* 0x000fe400078e0000 */
[-C--:B------:R-:W-:Y:S02]  /*4330*/  IMAD R10, R9, R18.reuse, RZ ;  /* 0x00000012090a7224 */ /* 0x080fe400078e02ff */
[----:B------:R-:W-:Y:S01]  /*4340*/  IMAD.MOV.U32 R9, RZ, RZ, R5 ;  /* 0x000000ffff097224 */ /* 0x000fe200078e0005 */
[----:B------:R-:W2:Y:S01]  /*4350*/  LDC R24, c[0x0][0x708] ;  /* 0x0001c200ff187b82 */ /* 0x000ea20000000800 */
[----:B------:R-:W-:-:S04]  /*4360*/  IMAD.WIDE.U32 R8, R11, R18, R8 ;  /* 0x000000120b087225 */ /* 0x000fc800078e0008 */
[----:B------:R-:W-:-:S03]  /*4370*/  IMAD R11, R11, R19, R10 ;  /* 0x000000130b0b7224 */ /* 0x000fc600078e020a */
[----:B------:R-:W3:Y:S01]  /*4380*/  LDC R26, c[0x0][0x758] ;  /* 0x0001d600ff1a7b82 */ /* 0x000ee20000000800 */
[----:B------:R-:W-:Y:S01]  /*4390*/  I2FP.F32.U32 R10, R22 ;  /* 0x00000016000a7245 */ /* 0x000fe20000201000 */
[----:B------:R-:W-:Y:S01]  /*43a0*/  IMAD.IADD R9, R9, 0x1, R11 ;  /* 0x0000000109097824 */ /* 0x000fe200078e020b */
[----:B-1----:R-:W-:Y:S01]  /*43b0*/  ISETP.NE.U32.AND P0, PT, R28, RZ, PT ;  /* 0x000000ff1c00720c */ /* 0x002fe20003f05070 */
[----:B------:R-:W-:Y:S02]  /*43c0*/  IMAD.MOV.U32 R11, RZ, RZ, -0x1 ;  /* 0xffffffffff0b7424 */ /* 0x000fe400078e00ff */
[----:B------:R-:W-:Y:S02]  /*43d0*/  FMUL R10, R10, UR7 ;  /* 0x000000070a0a7c20 */ /* 0x000fe40008400000 */
[----:B------:R-:W1:Y:S01]  /*43e0*/  LDC R19, c[0x0][0x148] ;  /* 0x00005200ff137b82 */ /* 0x000e620000000800 */
[----:B0-----:R-:W-:Y:S01]  /*43f0*/  SHF.R.U64 R16, R8, R12, R9 ;  /* 0x0000000c08107219 */ /* 0x001fe20000001209 */
[----:B------:R0:W4:Y:S01]  /*4400*/  F2I.U32.TRUNC.NTZ R17, R10 ;  /* 0x0000000a00117305 */ /* 0x000122000020f000 */
[----:B------:R-:W-:-:S02]  /*4410*/  ISETP.NE.AND.EX P0, PT, R29, RZ, PT, P0 ;  /* 0x000000ff1d00720c */ /* 0x000fc40003f05300 */
[----:B------:R-:W-:-:S03]  /*4420*/  SHF.R.U32.HI R9, RZ, R12, R9 ;  /* 0x0000000cff097219 */ /* 0x000fc60000011609 */
[----:B------:R-:W0:Y:S01]  /*4430*/  LDC R20, c[0x0][0x700] ;  /* 0x0001c000ff147b82 */ /* 0x000e220000000800 */
[-CC-:B--2---:R-:W-:Y:S02]  /*4440*/  SHF.R.U64 R14, R16, R24.reuse, R9.reuse ;  /* 0x00000018100e7219 */ /* 0x184fe40000001209 */
[----:B------:R-:W-:-:S05]  /*4450*/  SHF.R.U32.HI R9, RZ, R24, R9 ;  /* 0x00000018ff097219 */ /* 0x000fca0000011609 */
[----:B------:R-:W2:Y:S01]  /*4460*/  LDC R25, c[0x0][0x748] ;  /* 0x0001d200ff197b82 */ /* 0x000ea20000000800 */
[-CC-:B---3--:R-:W-:Y:S02]  /*4470*/  SHF.R.U64 R18, R14, R26.reuse, R9.reuse ;  /* 0x0000001a0e127219 */ /* 0x188fe40000001209 */
[-C--:B------:R-:W-:Y:S02]  /*4480*/  SHF.L.U32 R11, R11, R26.reuse, RZ ;  /* 0x0000001a0b0b7219 */ /* 0x080fe400000006ff */
[-C--:B------:R-:W-:Y:S01]  /*4490*/  SHF.R.U32.HI R9, RZ, R26.reuse, R9 ;  /* 0x0000001aff097219 */ /* 0x080fe20000011609 */
[----:B------:R-:W-:Y:S01]  /*44a0*/  IMAD.MOV.U32 R8, RZ, RZ, R18 ;  /* 0x000000ffff087224 */ /* 0x000fe200078e0012 */
[----:B------:R-:W-:Y:S01]  /*44b0*/  SHF.L.U32 R26, R13, R26, RZ ;  /* 0x0000001a0d1a7219 */ /* 0x000fe200000006ff */
[----:B------:R-:W3:Y:S01]  /*44c0*/  LDC R27, c[0x0][0x738] ;  /* 0x0001ce00ff1b7b82 */ /* 0x000ee20000000800 */
[----:B------:R-:W-:-:S07]  /*44d0*/  LOP3.LUT R23, RZ, R11, RZ, 0x33, !PT ;  /* 0x0000000bff177212 */ /* 0x000fce00078e33ff */
[----:B------:R-:W0:Y:S01]  /*44e0*/  LDC R30, c[0x0][0x710] ;  /* 0x0001c400ff1e7b82 */ /* 0x000e220000000800 */
[----:B----4-:R-:W-:Y:S05]  /*44f0*/  @!P0 BRA `(.L_x_85) ;  /* 0x0000000000288947 */ /* 0x010fea0003800000 */
[----:B------:R-:W4:Y:S02]  /*4500*/  LDC R13, c[0x0][0x74c] ;  /* 0x0001d300ff0d7b82 */ /* 0x000f240000000800 */
[----:B----4-:R-:W-:-:S05]  /*4510*/  IADD3 R13, P0, R18, R13, RZ ;  /* 0x0000000d120d7210 */ /* 0x010fca0007f1e0ff */
[----:B------:R-:W-:-:S04]  /*4520*/  IMAD.X R15, RZ, RZ, R9, P0 ;  /* 0x000000ffff0f7224 */ /* 0x000fc800000e0609 */
[----:B------:R-:W-:-:S04]  /*4530*/  IMAD.WIDE.U32 R8, R15, R28, RZ ;  /* 0x0000001c0f087225 */ /* 0x000fc800078e00ff */
[----:B0-----:R-:W-:-:S04]  /*4540*/  IMAD.WIDE.U32 R10, P0, R13, R29, R8 ;  /* 0x0000001d0d0a7225 */ /* 0x001fc80007800008 */
[----:B------:R-:W-:-:S04]  /*4550*/  IMAD.WIDE.U32 R8, R13, R28, RZ ;  /* 0x0000001c0d087225 */ /* 0x000fc800078e00ff */
[----:B------:R-:W-:Y:S01]  /*4560*/  IMAD.X R13, RZ, RZ, RZ, P0 ;  /* 0x000000ffff0d7224 */ /* 0x000fe200000e06ff */
[----:B------:R-:W-:Y:S01]  /*4570*/  IADD3 RZ, P0, R9, R10, RZ ;  /* 0x0000000a09ff7210 */ /* 0x000fe20007f1e0ff */
[----:B------:R-:W-:-:S04]  /*4580*/  IMAD.MOV.U32 R12, RZ, RZ, R11 ;  /* 0x000000ffff0c7224 */ /* 0x000fc800078e000b */
[----:B------:R-:W-:-:S08]  /*4590*/  IMAD.WIDE.U32.X R8, R15, R29, R12, P0 ;  /* 0x0000001d0f087225 */ /* 0x000fd000000e040c */
.L_x_85:
[----:B--2---:R-:W-:Y:S01]  /*45a0*/  SHF.R.U64 R8, R8, R25, R9 ;  /* 0x0000001908087219 */ /* 0x004fe20000001209 */
[----:B0-----:R-:W-:Y:S01]  /*45b0*/  VIADD R13, R20, 0xffffffff ;  /* 0xffffffff140d7836 */ /* 0x001fe20000000000 */
[----:B------:R-:W-:Y:S01]  /*45c0*/  LOP3.LUT R11, R14, R23, RZ, 0xc0, !PT ;  /* 0x000000170e0b7212 */ /* 0x000fe200078ec0ff */
[----:B------:R-:W-:Y:S02]  /*45d0*/  IMAD.MOV R17, RZ, RZ, -R17 ;  /* 0x000000ffff117224 */ /* 0x000fe400078e0a11 */
[----:B------:R-:W-:Y:S01]  /*45e0*/  IMAD.MOV R9, RZ, RZ, -R8 ;  /* 0x000000ffff097224 */ /* 0x000fe200078e0a08 */
[----:B------:R-:W-:Y:S01]  /*45f0*/  LOP3.LUT R16, R16, R13, RZ, 0xc0, !PT ;  /* 0x0000000d10107212 */ /* 0x000fe200078ec0ff */
[----:B-1----:R-:W-:Y:S02]  /*4600*/  @P3 IMAD R21, R19, R17, R22 ;  /* 0x0000001113153224 */ /* 0x002fe400078e0216 */
[----:B------:R-:W-:Y:S02]  /*4610*/  IMAD R8, R26, R8, R11 ;  /* 0x000000081a087224 */ /* 0x000fe400078e020b */
[----:B---3--:R-:W-:-:S02]  /*4620*/  IMAD R9, R9, R27, R18 ;  /* 0x0000001b09097224 */ /* 0x008fc400078e0212 */
[----:B------:R-:W-:Y:S02]  /*4630*/  IMAD R8, R8, R30, R21 ;  /* 0x0000001e08087224 */ /* 0x000fe400078e0215 */
[----:B------:R-:W-:Y:S02]  /*4640*/  IMAD R11, R9, R20, R16 ;  /* 0x00000014090b7224 */ /* 0x000fe400078e0210 */
[----:B------:R-:W-:-:S03]  /*4650*/  IMAD.MOV.U32 R10, RZ, RZ, 0x1 ;  /* 0x00000001ff0a7424 */ /* 0x000fc600078e00ff */
[----:B------:R-:W-:Y:S02]  /*4660*/  SEL R16, R11, R8, !P3 ;  /* 0x000000080b107207 */ /* 0x000fe40005800000 */
[----:B------:R-:W-:Y:S02]  /*4670*/  PRMT R9, R10, 0x7610, R9 ;  /* 0x000076100a097816 */ /* 0x000fe40000000009 */
[----:B------:R-:W-:-:S07]  /*4680*/  SEL R8, R8, R11, !P3 ;  /* 0x0000000b08087207 */ /* 0x000fce0005800000 */
.L_x_83:
[----:B------:R-:W-:Y:S01]  /*4690*/  LOP3.LUT P0, RZ, R9, 0xff, RZ, 0xc0, !PT ;  /* 0x000000ff09ff7812 */ /* 0x000fe2000780c0ff */
[----:B------:R-:W-:-:S12]  /*46a0*/  IMAD.MOV.U32 R11, RZ, RZ, R8 ;  /* 0x000000ffff0b7224 */ /* 0x000fd800078e0008 */
[----:B------:R-:W-:Y:S05]  /*46b0*/  @P0 BRA `(.L_x_86) ;  /* 0xffffffc8007c0947 */ /* 0x000fea000383ffff */
[----:B------:R-:W-:Y:S05]  /*46c0*/  EXIT ;  /* 0x000000000000794d */ /* 0x000fea0003800000 */
.L_x_4:
[----:B0-----:R-:W-:Y:S01]  /*46d0*/  ULDC.64 UR4, c[0x0][0x750] ;  /* 0x0001d40000047ab9 */ /* 0x001fe20000000a00 */
        /* <DEDUP_REMOVED lines=25> */
.L_x_88:
[-CC-:B------:R-:W-:Y:S01]  /*4870*/  SHF.R.U64 R16, R14, R18.reuse, R15.reuse ;  /* 0x000000120e107219 */ /* 0x180fe2000000120f */
[----:B------:R-:W0:Y:S01]  /*4880*/  LDC R22, c[0x0][0x718] ;  /* 0x0001c600ff167b82 */ /* 0x000e220000000800 */
[----:B------:R-:W-:Y:S01]  /*4890*/  SHF.R.U32.HI R3, RZ, R18, R15 ;  /* 0x00000012ff037219 */ /* 0x000fe2000001160f */
[----:B------:R-:W-:Y:S01]  /*48a0*/  IMAD.MOV.U32 R10, RZ, RZ, R0 ;  /* 0x000000ffff0a7224 */ /* 0x000fe200078e0000 */
[----:B------:R-:W-:Y:S01]  /*48b0*/  IADD3 R9, P0, RZ, -R16, RZ ;  /* 0x80000010ff097210 */ /* 0x000fe20007f1e0ff */
[----:B------:R-:W-:Y:S01]  /*48c0*/  IMAD.MOV.U32 R11, RZ, RZ, R5 ;  /* 0x000000ffff0b7224 */ /* 0x000fe200078e0005 */
[----:B------:R-:W-:Y:S01]  /*48d0*/  I2FP.F32.U32 R12, R8 ;  /* 0x00000008000c7245 */ /* 0x000fe20000201000 */
[----:B------:R-:W-:Y:S02]  /*48e0*/  ULDC UR4, c[0x0][0x150] ;  /* 0x0000540000047ab9 */ /* 0x000fe40000000800 */
        /* <DEDUP_REMOVED lines=11> */
[----:B------:R-:W-:-:S03]  /*49a0*/  IMAD.MOV.U32 R11, RZ, RZ, 0x1 ;  /* 0x00000001ff0b7424 */ /* 0x000fc600078e00ff */
[-C--:B0-----:R-:W-:Y:S02]  /*49b0*/  SHF.R.U64 R14, R10, R22.reuse, R3 ;  /* 0x000000160a0e7219 */ /* 0x081fe40000001203 */
[----:B------:R-:W-:Y:S02]  /*49c0*/  I2FP.F32.U32 R10, R7 ;  /* 0x00000007000a7245 */ /* 0x000fe40000201000 */
[----:B------:R-:W0:Y:S01]  /*49d0*/  LDC R12, c[0x0][0x758] ;  /* 0x0001d600ff0c7b82 */ /* 0x000e220000000800 */
[----:B-1----:R-:W-:Y:S01]  /*49e0*/  ISETP.NE.U32.AND P0, PT, R26, RZ, PT ;  /* 0x000000ff1a00720c */ /* 0x002fe20003f05070 */
[----:B---3--:R-:W-:Y:S02]  /*49f0*/  IMAD.MOV R9, RZ, RZ, -R13 ;  /* 0x000000ffff097224 */ /* 0x008fe400078e0a0d */
[----:B------:R-:W-:Y:S01]  /*4a00*/  FMUL R10, R10, UR4 ;  /* 0x000000040a0a7c20 */ /* 0x000fe20008400000 */
[----:B------:R-:W-:Y:S02]  /*4a10*/  SHF.R.U32.HI R3, RZ, R22, R3 ;  /* 0x00000016ff037219 */ /* 0x000fe40000011603 */
[----:B------:R-:W-:Y:S01]  /*4a20*/  ISETP.NE.AND.EX P0, PT, R27, RZ, PT, P0 ;  /* 0x000000ff1b00720c */ /* 0x000fe20003f05300 */
[----:B------:R1:W3:Y:S01]  /*4a30*/  F2I.U32.TRUNC.NTZ R17, R10 ;  /* 0x0000000a00117305 */ /* 0x0002e2000020f000 */
[----:B------:R-:W1:Y:S01]  /*4a40*/  LDC R24, c[0x0][0x148] ;  /* 0x00005200ff187b82 */ /* 0x000e620000000800 */
[----:B--2---:R-:W-:-:S02]  /*4a50*/  IMAD R21, R15, R9, R8 ;  /* 0x000000090f157224 */ /* 0x004fc400078e0208 */
[----:B------:R-:W-:-:S05]  /*4a60*/  IMAD.MOV.U32 R9, RZ, RZ, -0x1 ;  /* 0xffffffffff097424 */ /* 0x000fca00078e00ff */
[----:B------:R-:W2:Y:S01]  /*4a70*/  LDC R19, c[0x0][0x700] ;  /* 0x0001c000ff137b82 */ /* 0x000ea20000000800 */
[-CC-:B----4-:R-:W-:Y:S02]  /*4a80*/  SHF.R.U64 R18, R14, R20.reuse, R3.reuse ;  /* 0x000000140e127219 */ /* 0x190fe40000001203 */
[----:B------:R-:W-:-:S05]  /*4a90*/  SHF.R.U32.HI R3, RZ, R20, R3 ;  /* 0x00000014ff037219 */ /* 0x000fca0000011603 */
[----:B------:R-:W4:Y:S01]  /*4aa0*/  LDC R23, c[0x0][0x748] ;  /* 0x0001d200ff177b82 */ /* 0x000f220000000800 */
[-C--:B0-----:R-:W-:Y:S02]  /*4ab0*/  SHF.L.U32 R8, R9, R12.reuse, RZ ;  /* 0x0000000c09087219 */ /* 0x081fe400000006ff */
[--C-:B------:R-:W-:Y:S02]  /*4ac0*/  SHF.R.U64 R20, R18, R12, R3.reuse ;  /* 0x0000000c12147219 */ /* 0x100fe40000001203 */
[----:B------:R-:W-:Y:S02]  /*4ad0*/  LOP3.LUT R29, RZ, R8, RZ, 0x33, !PT ;  /* 0x00000008ff1d7212 */ /* 0x000fe400078e33ff */
[-C--:B------:R-:W-:Y:S01]  /*4ae0*/  SHF.R.U32.HI R9, RZ, R12.reuse, R3 ;  /* 0x0000000cff097219 */ /* 0x080fe20000011603 */
[----:B------:R-:W0:Y:S01]  /*4af0*/  LDC R25, c[0x0][0x738] ;  /* 0x0001ce00ff197b82 */ /* 0x000e220000000800 */
[----:B------:R-:W-:Y:S01]  /*4b00*/  SHF.L.U32 R22, R11, R12, RZ ;  /* 0x0000000c0b167219 */ /* 0x000fe200000006ff */
[----:B------:R-:W-:-:S06]  /*4b10*/  IMAD.MOV.U32 R8, RZ, RZ, R20 ;  /* 0x000000ffff087224 */ /* 0x000fcc00078e0014 */
[----:B------:R-:W0:Y:S01]  /*4b20*/  LDC R28, c[0x0][0x710] ;  /* 0x0001c400ff1c7b82 */ /* 0x000e220000000800 */
[----:B-1-3--:R-:W-:Y:S05]  /*4b30*/  @!P0 BRA `(.L_x_89) ;  /* 0x0000000000288947 */ /* 0x00afea0003800000 */
[----:B------:R-:W1:Y:S02]  /*4b40*/  LDC R3, c[0x0][0x74c] ;  /* 0x0001d300ff037b82 */ /* 0x000e640000000800 */
[----:B-1----:R-:W-:-:S05]  /*4b50*/  IADD3 R3, P0, R20, R3, RZ ;  /* 0x0000000314037210 */ /* 0x002fca0007f1e0ff */
        /* <DEDUP_REMOVED lines=8> */
.L_x_89:
[----:B----4-:R-:W-:Y:S01]  /*4be0*/  SHF.R.U64 R8, R8, R23, R9 ;  /* 0x0000001708087219 */ /* 0x010fe20000001209 */
[----:B--2---:R-:W-:Y:S01]  /*4bf0*/  VIADD R11, R19, 0xffffffff ;  /* 0xffffffff130b7836 */ /* 0x004fe20000000000 */
[----:B------:R-:W-:Y:S01]  /*4c00*/  LOP3.LUT R3, R18, R29, RZ, 0xc0, !PT ;  /* 0x0000001d12037212 */ /* 0x000fe200078ec0ff */
[----:B------:R-:W-:Y:S02]  /*4c10*/  IMAD.MOV R17, RZ, RZ, -R17 ;  /* 0x000000ffff117224 */ /* 0x000fe400078e0a11 */
[----:B------:R-:W-:Y:S01]  /*4c20*/  IMAD.MOV R9, RZ, RZ, -R8 ;  /* 0x000000ffff097224 */ /* 0x000fe200078e0a08 */
[----:B------:R-:W-:Y:S01]  /*4c30*/  LOP3.LUT R10, R14, R11, RZ, 0xc0, !PT ;  /* 0x0000000b0e0a7212 */ /* 0x000fe200078ec0ff */
[----:B------:R-:W-:Y:S02]  /*4c40*/  IMAD R8, R22, R8, R3 ;  /* 0x0000000816087224 */ /* 0x000fe400078e0203 */
[----:B------:R-:W-:Y:S02]  /*4c50*/  @P3 IMAD R21, R24, R17, R7 ;  /* 0x0000001118153224 */ /* 0x000fe400078e0207 */
[----:B0-----:R-:W-:-:S02]  /*4c60*/  IMAD R3, R9, R25, R20 ;  /* 0x0000001909037224 */ /* 0x001fc400078e0214 */
[----:B------:R-:W-:Y:S02]  /*4c70*/  IMAD R14, R8, R28, R21 ;  /* 0x0000001c080e7224 */ /* 0x000fe400078e0215 */
[----:B------:R-:W-:Y:S02]  /*4c80*/  IMAD R3, R3, R19, R10 ;  /* 0x0000001303037224 */ /* 0x000fe400078e020a */
[----:B------:R-:W-:-:S03]  /*4c90*/  IMAD.MOV.U32 R7, RZ, RZ, 0x1 ;  /* 0x00000001ff077424 */ /* 0x000fc600078e00ff */
[----:B------:R-:W-:Y:S02]  /*4ca0*/  SEL R17, R3, R14, !P3 ;  /* 0x0000000e03117207 */ /* 0x000fe40005800000 */
[----:B------:R-:W-:Y:S01]  /*4cb0*/  SEL R14, R14, R3, !P3 ;  /* 0x000000030e0e7207 */ /* 0x000fe20005800000 */
[----:B------:R-:W-:Y:S01]  /*4cc0*/  IMAD.MOV.U32 R3, RZ, RZ, R16 ;  /* 0x000000ffff037224 */ /* 0x000fe200078e0010 */
[----:B------:R-:W-:-:S07]  /*4cd0*/  PRMT R10, R7, 0x7610, R10 ;  /* 0x00007610070a7816 */ /* 0x000fce000000000a */
.L_x_87:
[----:B------:R-:W-:-:S08]  /*4ce0*/  NOP ;  /* 0x0000000000007918 */ /* 0x000fd00000000000 */
[----:B------:R-:W0:-:S00]  /*4cf0*/  USETMAXREG.DEALLOC.CTAPOOL 0x28 ;  /* 0x00000028000079c8 */ /* 0x000e0000080e0500 */
[----:B0-----:R-:W-:-:S13]  /*4d00*/  ISETP.NE.AND P0, PT, R6, RZ, PT ;  /* 0x000000ff0600720c */ /* 0x001fda0003f05270 */
[----:B------:R-:W-:Y:S05]  /*4d10*/  @P0 EXIT ;  /* 0x000000000000094d */ /* 0x000fea0003800000 */
[----:B------:R-:W-:Y:S01]  /*4d20*/  LOP3.LUT P0, RZ, R10, 0xff, RZ, 0xc0, !PT ;  /* 0x000000ff0aff7812 */ /* 0x000fe2000780c0ff */
[----:B------:R-:W-:Y:S02]  /*4d30*/  IMAD.MOV.U32 R10, RZ, RZ, 0x1 ;  /* 0x00000001ff0a7424 */ /* 0x000fe400078e00ff */
[----:B------:R-:W-:-:S10]  /*4d40*/  IMAD.MOV.U32 R13, RZ, RZ, RZ ;  /* 0x000000ffff0d7224 */ /* 0x000fd400078e00ff */
[----:B------:R-:W-:Y:S05]  /*4d50*/  @!P0 BRA `(.L_x_90) ;  /* 0x0000000c00648947 */ /* 0x000fea0003800000 */
[----:B------:R-:W0:Y:S01]  /*4d60*/  LDC R6, c[0x0][0x28c] ;  /* 0x0000a300ff067b82 */ /* 0x000e220000000800 */
[----:B------:R-:W-:Y:S01]  /*4d70*/  ULDC UR5, c[0x0][0x758] ;  /* 0x0001d60000057ab9 */ /* 0x000fe20000000800 */
[----:B------:R-:W-:Y:S01]  /*4d80*/  UMOV UR7, 0xffffffff ;  /* 0xffffffff00077882 */ /* 0x000fe20000000000 */
[----:B------:R-:W-:Y:S01]  /*4d90*/  ULDC UR6, c[0x0][0xc] ;  /* 0x0000030000067ab9 */ /* 0x000fe20000000800 */
[----:B------:R-:W-:Y:S01]  /*4da0*/  USHF.L.U32 UR9, UR7, UR5, URZ ;  /* 0x0000000507097299 */ /* 0x000fe2000800063f */
[C---:B------:R-:W-:Y:S01]  /*4db0*/  LOP3.LUT P2, RZ, R2.reuse, 0x7f, RZ, 0xc0, !PT ;  /* 0x0000007f02ff7812 */ /* 0x040fe2000784c0ff */
[----:B------:R-:W-:Y:S01]  /*4dc0*/  UMOV UR8, 0x1 ;  /* 0x0000000100087882 */ /* 0x000fe20000000000 */
[----:B------:R-:W-:Y:S01]  /*4dd0*/  ULDC UR7, c[0x0][0x10] ;  /* 0x0000040000077ab9 */ /* 0x000fe20000000800 */
[----:B------:R-:W-:Y:S01]  /*4de0*/  LOP3.LUT P0, RZ, R2, 0x1f, RZ, 0xc0, !PT ;  /* 0x0000001f02ff7812 */ /* 0x000fe2000780c0ff */
[----:B------:R-:W-:Y:S01]  /*4df0*/  UIMAD.WIDE.U32 UR6, UR6, UR7, URZ ;  /* 0x00000007060672a5 */ /* 0x000fe2000f8e003f */
[----:B------:R-:W-:Y:S01]  /*4e00*/  BSSY B0, `(.L_x_90) ;  /* 0x00000ce000007945 */ /* 0x000fe20003800000 */
[----:B------:R-:W-:Y:S01]  /*4e10*/  USHF.L.U32 UR5, UR8, UR5, URZ ;  /* 0x0000000508057299 */ /* 0x000fe2000800063f */
[----:B------:R-:W-:Y:S01]  /*4e20*/  IMAD.MOV.U32 R15, RZ, RZ, 0x1 ;  /* 0x00000001ff0f7424 */ /* 0x000fe200078e00ff */
[----:B------:R-:W-:Y:S01]  /*4e30*/  LOP3.LUT R16, R4, 0x2, RZ, 0xfc, !PT ;  /* 0x0000000204107812 */ /* 0x000fe200078efcff */
[----:B------:R-:W-:Y:S01]  /*4e40*/  ULDC UR8, c[0x0][0x14] ;  /* 0x0000050000087ab9 */ /* 0x000fe20000000800 */
[----:B------:R-:W-:Y:S01]  /*4e50*/  PLOP3.LUT P0, PT, P0, P2, PT, 0x8a, 0x0 ;  /* 0x000000000000781c */ /* 0x000fe20000705172 */
[----:B------:R-:W-:Y:S01]  /*4e60*/  UIMAD.WIDE.U32 UR30, UR6, UR8, URZ ;  /* 0x00000008061e72a5 */ /* 0x000fe2000f8e003f */
[----:B------:R-:W-:Y:S01]  /*4e70*/  IMAD.MOV.U32 R10, RZ, RZ, 0x1 ;  /* 0x00000001ff0a7424 */ /* 0x000fe200078e00ff */
[----:B------:R-:W-:Y:S01]  /*4e80*/  UIMAD UR13, UR7, UR8, URZ ;  /* 0x00000008070d72a4 */ /* 0x000fe2000f8e023f */
[----:B------:R-:W-:Y:S01]  /*4e90*/  IMAD.MOV.U32 R13, RZ, RZ, RZ ;  /* 0x000000ffff0d7224 */ /* 0x000fe200078e00ff */
[----:B------:R-:W-:Y:S01]  /*4ea0*/  ULDC UR4, c[0x0][0x700] ;  /* 0x0001c00000047ab9 */ /* 0x000fe20000000800 */
[----:B------:R-:W-:-:S02]  /*4eb0*/  ULOP3.LUT UR21, URZ, UR9, URZ, 0x33, !UPT ;  /* 0x000000093f157292 */ /* 0x000fc4000f8e333f */
[----:B------:R-:W-:Y:S01]  /*4ec0*/  UIADD3 UR4, UR4, -0x1, URZ ;  /* 0xffffffff04047890 */ /* 0x000fe2000fffe03f */
[----:B0-----:R-:W-:Y:S01]  /*4ed0*/  VIADD R6, R6, 0x3f ;  /* 0x0000003f06067836 */ /* 0x001fe20000000000 */
[----:B------:R-:W-:Y:S01]  /*4ee0*/  UIADD3 UR13, UR31, UR13, URZ ;  /* 0x0000000d1f0d7290 */ /* 0x000fe2000fffe03f */
[----:B------:R-:W-:-:S03]  /*4ef0*/  ULDC.64 UR32, c[0x0][0x198] ;  /* 0x0000660000207ab9 */ /* 0x000fc60000000a00 */
[----:B------:R-:W-:-:S04]  /*4f00*/  SHF.R.S32.HI R7, RZ, 0x1f, R6 ;  /* 0x0000001fff077819 */ /* 0x000fc80000011406 */
[----:B------:R-:W-:-:S04]  /*4f10*/  LEA.HI R7, R7, R6, RZ, 0x6 ;  /* 0x0000000607077211 */ /* 0x000fc800078f30ff */
[----:B------:R-:W-:-:S05]  /*4f20*/  SHF.R.S32.HI R12, RZ, 0x6, R7 ;  /* 0x00000006ff0c7819 */ /* 0x000fca0000011407 */
[----:B------:R-:W-:-:S07]  /*4f30*/  VIADD R11, R12, 0x1 ;  /* 0x000000010c0b7836 */ /* 0x000fce0000000000 */
.L_x_102:
[----:B------:R-:W-:-:S03]  /*4f40*/  UMOV UR6, 0xffffffff ;  /* 0xffffffff00067882 */ /* 0x000fc60000000000 */
[----:B------:R-:W-:Y:S05]  /*4f50*/  BRA.DIV UR6, `(.L_x_91) ;  /* 0x0000001606007947 */ /* 0x000fea000b800000 */
[----:B------:R-:W-:-:S13]  /*4f60*/  ELECT P1, URZ, PT ;  /* 0x00000000003f782f */ /* 0x000fda0003820000 */
.L_x_122:
[----:B------:R-:W0:Y:S01]  /*4f70*/  LDC R2, c[0x0][0x28c] ;  /* 0x0000a300ff027b82 */ /* 0x000e220000000800 */
[----:B------:R-:W-:Y:S01]  /*4f80*/  BSSY B1, `(.L_x_92) ;  /* 0x0000042000017945 */ /* 0x000fe20003800000 */
[----:B0-----:R-:W-:-:S13]  /*4f90*/  ISETP.LT.OR P1, PT, R2, 0x1, !P1 ;  /* 0x000000010200780c */ /* 0x001fda0004f21670 */
[----:B------:R-:W-:Y:S05]  /*4fa0*/  @P1 BRA `(.L_x_93) ;  /* 0x0000000000fc1947 */ /* 0x000fea0003800000 */
[----:B------:R-:W-:Y:S01]  /*4fb0*/  IMAD.SHL.U32 R14, R14, 0x80, RZ ;  /* 0x000000800e0e7824 */ /* 0x000fe200078e00ff */
[----:B------:R-:W-:Y:S01]  /*4fc0*/  CS2R R20, SRZ ;  /* 0x0000000000147805 */ /* 0x000fe2000001ff00 */
[----:B------:R-:W-:Y:S02]  /*4fd0*/  IMAD.SHL.U32 R17, R17, 0x40, RZ ;  /* 0x0000004011117824 */ /* 0x000fe400078e00ff */
[----:B------:R-:W-:Y:S02]  /*4fe0*/  IMAD.MOV.U32 R2, RZ, RZ, R11 ;  /* 0x000000ffff027224 */ /* 0x000fe400078e000b */
[----:B------:R-:W-:Y:S02]  /*4ff0*/  IMAD.MOV.U32 R6, RZ, RZ, R10 ;  /* 0x000000ffff067224 */ /* 0x000fe400078e000a */
[----:B------:R-:W-:Y:S02]  /*5000*/  IMAD.MOV.U32 R7, RZ, RZ, R13 ;  /* 0x000000ffff077224 */ /* 0x000fe400078e000d */
[----:B------:R-:W-:-:S07]  /*5010*/  IMAD.MOV.U32 R22, RZ, RZ, RZ ;  /* 0x000000ffff167224 */ /* 0x000fce00078e00ff */
.L_x_97:
[----:B------:R-:W0:Y:S01]  /*5020*/  S2R R9, SR_CgaCtaId ;  /* 0x0000000000097919 */ /* 0x000e220000008800 */
[----:B------:R-:W-:-:S04]  /*5030*/  MOV R8, 0x400 ;  /* 0x0000040000087802 */ /* 0x000fc80000000f00 */
[----:B0-----:R-:W-:Y:S02]  /*5040*/  LEA R18, R9, R8, 0x18 ;  /* 0x0000000809127211 */ /* 0x001fe400078ec0ff */
[----:B------:R-:W-:Y:S01]  /*5050*/  SHF.L.U32 R8, R6, 0x1f, RZ ;  /* 0x0000001f06087819 */ /* 0x000fe200000006ff */
[----:B------:R-:W0:Y:S02]  /*5060*/  @!P2 LDC R9, c[0x0][0x640] ;  /* 0x00019000ff09ab82 */ /* 0x000e240000000800 */
[----:B------:R-:W-:-:S04]  /*5070*/  IMAD R19, R7, 0x8, R18 ;  /* 0x0000000807137824 */ /* 0x000fc800078e0212 */
[----:B------:R-:W1:Y:S02]  /*5080*/  SYNCS.PHASECHK.TRANS64.TRYWAIT P1, [R19+URZ+0x68], R8 ;  /* 0x00006808130075a7 */ /* 0x000e64000802017f */
[----:B-1----:R-:W-:Y:S05]  /*5090*/  @!P1 BRA `(.L_x_94) ;  /* 0x0000001000d09947 */ /* 0x002fea0003800000 */
.L_x_123:
[----:B-1----:R-:W-:Y:S01]  /*50a0*/  PRMT R8, R16, 0x9910, RZ ;  /* 0x0000991010087816 */ /* 0x002fe200000000ff */
[----:B0-----:R0:W-:Y:S03]  /*50b0*/  @!P2 SYNCS.ARRIVE.TRANS64 RZ, [R19+URZ], R9 ;  /* 0x0000000913ffa9a7 */ /* 0x0011e6000800003f */
[----:B------:R-:W-:-:S13]  /*50c0*/  ISETP.NE.AND P1, PT, R8, 0x2, PT ;  /* 0x000000020800780c */ /* 0x000fda0003f25270 */
[----:B0-----:R-:W-:Y:S05]  /*50d0*/  @P1 BRA `(.L_x_95) ;  /* 0x0000000000041947 */ /* 0x001fea0003800000 */
[----:B------:R-:W-:Y:S01]  /*50e0*/  BPT.TRAP 0x1 ;  /* 0x000000040000795c */ /* 0x000fe20000300000 */
.L_x_95:
[----:B------:R-:W-:Y:S05]  /*50f0*/  @P0 BRA `(.L_x_96) ;  /* 0x0000000000040947 */ /* 0x000fea0003800000 */
[----:B------:R-:W-:Y:S01]  /*5100*/  BPT.TRAP 0x1 ;  /* 0x000000040000795c */ /* 0x000fe20000300000 */
.L_x_96:
[--C-:B------:R-:W-:Y:S01]  /*5110*/  IMAD R8, R7, 0x2000, R18.reuse ;  /* 0x0000200007087824 */ /* 0x100fe200078e0212 */
[----:B------:R-:W-:Y:S01]  /*5120*/  R2UR UR25, R19 ;  /* 0x00000000131972ca */ /* 0x000fe200000e0000 */
[----:B------:R-:W-:Y:S01]  /*5130*/  IMAD R18, R7, 0x400, R18 ;  /* 0x0000040007127824 */ /* 0x000fe200078e0212 */
[----:B------:R-:W-:Y:S01]  /*5140*/  R2UR UR27, R14 ;  /* 0x000000000e1b72ca */ /* 0x000fe200000e0000 */
[----:B------:R-:W-:Y:S01]  /*5150*/  VIADD R2, R2, 0xffffffff ;  /* 0xffffffff02027836 */ /* 0x000fe20000000000 */
[----:B------:R-:W-:Y:S01]  /*5160*/  R2UR UR8, R8 ;  /* 0x00000000080872ca */ /* 0x000fe200000e0000 */
[----:B------:R-:W-:Y:S01]  /*5170*/  UIADD3 UR6, UP0, UR32, 0xf0, URZ ;  /* 0x000000f020067890 */ /* 0x000fe2000ff1e03f */
[----:B------:R-:W-:Y:S01]  /*5180*/  R2UR UR16, R18 ;  /* 0x00000000121072ca */ /* 0x000fe200000e0000 */
[----:B------:R-:W-:Y:S01]  /*5190*/  UIADD3 UR14, UP1, UR32, 0x1f0, URZ ;  /* 0x000001f0200e7890 */ /* 0x000fe2000ff3e03f */
[----:B------:R-:W-:Y:S01]  /*51a0*/  R2UR UR28, R3 ;  /* 0x00000000031c72ca */ /* 0x000fe200000e0000 */
[----:B------:R-:W-:Y:S01]  /*51b0*/  UIADD3 UR34, UP2, UR32, 0x2f0, URZ ;  /* 0x000002f020227890 */ /* 0x000fe2000ff5e03f */
[----:B------:R-:W-:Y:S01]  /*51c0*/  R2UR UR26, R21 ;  /* 0x00000000151a72ca */ /* 0x000fe200000e0000 */
[----:B------:R-:W-:Y:S01]  /*51d0*/  UIADD3.X UR7, URZ, UR33, URZ, UP0, !UPT ;  /* 0x000000213f077290 */ /* 0x000fe200087fe43f */
[----:B------:R-:W-:Y:S01]  /*51e0*/  R2UR UR19, R22 ;  /* 0x00000000161372ca */ /* 0x000fe200000e0000 */
[----:B------:R-:W-:Y:S01]  /*51f0*/  UIADD3.X UR15, URZ, UR33, URZ, UP1, !UPT ;  /* 0x000000213f0f7290 */ /* 0x000fe20008ffe43f */
[----:B------:R-:W-:Y:S01]  /*5200*/  R2UR UR10, R20 ;  /* 0x00000000140a72ca */ /* 0x000fe200000e0000 */
[----:B------:R-:W-:Y:S01]  /*5210*/  VIADD R7, R7, 0x1 ;  /* 0x0000000107077836 */ /* 0x000fe20000000000 */
[----:B------:R-:W-:Y:S01]  /*5220*/  R2UR UR11, R17 ;  /* 0x00000000110b72ca */ /* 0x000fe200000e0000 */
[----:B------:R-:W-:Y:S01]  /*5230*/  UIADD3 UR24, UR8, 0x180, URZ ;  /* 0x0000018008187890 */ /* 0x000fe2000fffe03f */
[----:B------:R-:W-:Y:S01]  /*5240*/  ISETP.GT.AND P4, PT, R2, 0x1, PT ;  /* 0x000000010200780c */ /* 0x000fe20003f84270 */
[----:B------:R-:W-:Y:S01]  /*5250*/  UIADD3 UR16, UR16, 0x34180, URZ ;  /* 0x0003418010107890 */ /* 0x000fe2000fffe03f */
[----:B------:R-:W-:Y:S01]  /*5260*/  ISETP.NE.AND P1, PT, R7, 0xd, PT ;  /* 0x0000000d0700780c */ /* 0x000fe20003f25270 */
[----:B------:R-:W-:Y:S01]  /*5270*/  UIADD3.X UR35, URZ, UR33, URZ, UP2, !UPT ;  /* 0x000000213f237290 */ /* 0x000fe200097fe43f */
[----:B------:R-:W-:Y:S01]  /*5280*/  VIADD R22, R22, 0x1 ;  /* 0x0000000116167836 */ /* 0x000fe20000000000 */
[----:B------:R-:W-:Y:S01]  /*5290*/  UIADD3 UR8, UR8, 0x1a180, URZ ;  /* 0x0001a18008087890 */ /* 0x000fe2000fffe03f */
[----:B------:R-:W-:Y:S01]  /*52a0*/  SEL R9, RZ, 0x1, P1 ;  /* 0x00000001ff097807 */ /* 0x000fe20000800000 */
[----:B------:R-:W-:Y:S01]  /*52b0*/  UMOV UR22, 0x0 ;  /* 0x0000000000167882 */ /* 0x000fe20000000000 */
[----:B------:R-:W-:Y:S01]  /*52c0*/  UMOV UR23, 0x10000000 ;  /* 0x1000000000177882 */ /* 0x000fe20000000000 */
[----:B------:R-:W-:Y:S01]  /*52d0*/  UMOV UR17, UR25 ;  /* 0x0000001900117c82 */ /* 0x000fe20008000000 */
[----:B------:R-:W-:Y:S01]  /*52e0*/  UMOV UR18, UR27 ;  /* 0x0000001b00127c82 */ /* 0x000fe20008000000 */
[----:B------:R-:W-:Y:S01]  /*52f0*/  UMOV UR20, UR28 ;  /* 0x0000001c00147c82 */ /* 0x000fe20008000000 */
[----:B------:R0:W-:Y:S01]  /*5300*/  UTMALDG.3D [UR24], [UR6], desc[UR22] ;  /* 0x00001618060075b4 */ /* 0x0001e20008011000 */
[----:B------:R-:W-:Y:S01]  /*5310*/  UMOV UR9, UR25 ;  /* 0x0000001900097c82 */ /* 0x000fe20008000000 */
[----:B------:R-:W-:Y:S01]  /*5320*/  UMOV UR12, UR28 ;  /* 0x0000001c000c7c82 */ /* 0x000fe20008000000 */
[----:B------:R-:W-:Y:S01]  /*5330*/  LOP3.LUT R6, R6, R9, RZ, 0x3c, !PT ;  /* 0x0000000906067212 */ /* 0x000fe200078e3cff */
[----:B------:R-:W-:Y:S01]  /*5340*/  VIADD R21, R21, 0x20 ;  /* 0x0000002015157836 */ /* 0x000fe20000000000 */
[----:B------:R-:W-:Y:S01]  /*5350*/  SEL R7, R7, RZ, P1 ;  /* 0x000000ff07077207 */ /* 0x000fe20000800000 */
[----:B------:R-:W-:Y:S01]  /*5360*/  VIADD R20, R20, 0x40 ;  /* 0x0000004014147836 */ /* 0x000fe20000000000 */
[----:B------:R0:W-:Y:S01]  /*5370*/  UTMALDG.3D [UR16], [UR14], desc[UR22] ;  /* 0x000016100e0075b4 */ /* 0x0001e20008011000 */
[----:B------:R0:W-:Y:S02]  /*5380*/  UTMALDG.3D [UR8], [UR34], desc[UR22] ;  /* 0x00001608220075b4 */ /* 0x0001e40008011000 */
[----:B0-----:R-:W-:Y:S05]  /*5390*/  @P4 BRA `(.L_x_97) ;  /* 0xfffffffc00204947 */ /* 0x001fea000383ffff */
.L_x_93:
[----:B------:R-:W-:Y:S05]  /*53a0*/  BSYNC B1 ;  /* 0x0000000000017941 */ /* 0x000fea0003800000 */
.L_x_92:
[----:B------:R-:W-:Y:S01]  /*53b0*/  LOP3.LUT P4, RZ, R15, 0xff, RZ, 0xc0, !PT ;  /* 0x000000ff0fff7812 */ /* 0x000fe2000788c0ff */
[----:B------:R-:W-:Y:S01]  /*53c0*/  IMAD.IADD R6, R12, 0x1, R13 ;  /* 0x000000010c067824 */ /* 0x000fe200078e020d */
[----:B------:R-:W-:Y:S01]  /*53d0*/  IADD3 R0, P5, R0, UR30, RZ ;  /* 0x0000001e00007c10 */ /* 0x000fe2000ffbe0ff */
[----:B------:R-:W-:Y:S01]  /*53e0*/  ULDC.64 UR6, c[0x0][0x750] ;  /* 0x0001d40000067ab9 */ /* 0x000fe20000000a00 */
[----:B------:R-:W-:Y:S01]  /*53f0*/  BSSY B1, `(.L_x_98) ;  /* 0x000006c000017945 */ /* 0x000fe20003800000 */
[----:B------:R-:W-:Y:S01]  /*5400*/  IMAD.MOV.U32 R14, RZ, RZ, -0x1 ;  /* 0xffffffffff0e7424 */ /* 0x000fe200078e00ff */
[----:B------:R-:W-:Y:S01]  /*5410*/  ISETP.GT.U32.AND P1, PT, R6, 0xc, PT ;  /* 0x0000000c0600780c */ /* 0x000fe20003f24070 */
[----:B------:R-:W-:Y:S01]  /*5420*/  IMAD.MOV.U32 R17, RZ, RZ, -0x1 ;  /* 0xffffffffff117424 */ /* 0x000fe200078e00ff */
[----:B------:R-:W-:Y:S02]  /*5430*/  IADD3.X R5, R5, UR13, RZ, P5, !PT ;  /* 0x0000000d05057c10 */ /* 0x000fe4000affe4ff */
[----:B------:R-:W-:-:S02]  /*5440*/  ISETP.LT.U32.AND P1, PT, R12, 0xd, P1 ;  /* 0x0000000d0c00780c */ /* 0x000fc40000f21070 */
[----:B------:R-:W-:Y:S01]  /*5450*/  PRMT R15, RZ, 0x7610, R15 ;  /* 0x00007610ff0f7816 */ /* 0x000fe2000000000f */
[----:B------:R-:W0:Y:S01]  /*5460*/  @P4 S2R R3, SR_CgaCtaId ;  /* 0x0000000000034919 */ /* 0x000e220000008800 */
[----:B------:R-:W-:-:S04]  /*5470*/  @P4 MOV R2, 0x400 ;  /* 0x0000040000024802 */ /* 0x000fc80000000f00 */
[----:B0-----:R-:W-:Y:S01]  /*5480*/  @P4 LEA R7, R3, R2, 0x18 ;  /* 0x0000000203074211 */ /* 0x001fe200078ec0ff */
[----:B------:R-:W-:-:S03]  /*5490*/  IMAD.WIDE.U32 R2, R6, 0x4ec4ec4f, RZ ;  /* 0x4ec4ec4f06027825 */ /* 0x000fc600078e00ff */
[----:B------:R0:W-:Y:S01]  /*54a0*/  @P4 SYNCS.ARRIVE.TRANS64.A1T0 RZ, [R7+URZ+0xe8], RZ ;  /* 0x0000e8ff07ff49a7 */ /* 0x0001e2000810003f */
[----:B------:R-:W-:Y:S02]  /*54b0*/  ISETP.GE.U32.AND P4, PT, R12, 0xd, PT ;  /* 0x0000000d0c00780c */ /* 0x000fe40003f86070 */
[----:B------:R-:W-:Y:S02]  /*54c0*/  PRMT R2, RZ, 0x7610, R2 ;  /* 0x00007610ff027816 */ /* 0x000fe40000000002 */
[----:B0-----:R-:W-:Y:S02]  /*54d0*/  SHF.R.U32.HI R7, RZ, 0x2, R3 ;  /* 0x00000002ff077819 */ /* 0x001fe40000011603 */
[----:B------:R-:W-:Y:S02]  /*54e0*/  SEL R3, RZ, 0x1, !P1 ;  /* 0x00000001ff037807 */ /* 0x000fe40004800000 */
[----:B------:R-:W-:Y:S01]  /*54f0*/  ISETP.GE.U32.AND P1, PT, R0, UR6, PT ;  /* 0x0000000600007c0c */ /* 0x000fe2000bf26070 */
[----:B------:R-:W-:Y:S01]  /*5500*/  IMAD R13, R7, -0xd, R6 ;  /* 0xfffffff3070d7824 */ /* 0x000fe200078e0206 */
[----:B------:R-:W-:Y:S01]  /*5510*/  LOP3.LUT R10, R10, R3, RZ, 0x3c, !PT ;  /* 0x000000030a0a7212 */ /* 0x000fe200078e3cff */
[----:B------:R-:W-:Y:S01]  /*5520*/  IMAD.MOV.U32 R3, RZ, RZ, -0x1 ;  /* 0xffffffffff037424 */ /* 0x000fe200078e00ff */
[----:B------:R-:W-:-:S02]  /*5530*/  ISETP.GE.U32.AND.EX P1, PT, R5, UR7, PT, P1 ;  /* 0x0000000705007c0c */ /* 0x000fc4000bf26110 */
[----:B------:R-:W-:-:S11]  /*5540*/  @P4 LOP3.LUT R10, R10, 0x1, R7, 0x78, !PT ;  /* 0x000000010a0a4812 */ /* 0x000fd600078e7807 */
[----:B------:R-:W-:Y:S05]  /*5550*/  @P1 BRA `(.L_x_99) ;  /* 0x0000000400541947 */ /* 0x000fea0003800000 */
[----:B------:R-:W-:Y:S01]  /*5560*/  ULDC.64 UR6, c[0x0][0x728] ;  /* 0x0001ca0000067ab9 */ /* 0x000fe20000000a00 */
[----:B------:R-:W0:Y:S01]  /*5570*/  S2R R17, SR_CTAID.X ;  /* 0x0000000000117919 */ /* 0x000e220000002500 */
[----:B------:R-:W-:Y:S01]  /*5580*/  ISETP.NE.U32.AND P1, PT, RZ, UR6, PT ;  /* 0x00000006ff007c0c */ /* 0x000fe2000bf25070 */
[----:B------:R-:W-:Y:S01]  /*5590*/  ULDC UR9, c[0x0][0x730] ;  /* 0x0001cc0000097ab9 */ /* 0x000fe20000000800 */
[----:B------:R-:W-:Y:S01]  /*55a0*/  IMAD.MOV.U32 R2, RZ, RZ, R0 ;  /* 0x000000ffff027224 */ /* 0x000fe200078e0000 */
[----:B------:R-:W1:Y:S01]  /*55b0*/  S2R R14, SR_CTAID.Y ;  /* 0x00000000000e7919 */ /* 0x000e620000002600 */
[----:B------:R-:W-:Y:S01]  /*55c0*/  ISETP.NE.AND.EX P1, PT, RZ, UR7, PT, P1 ;  /* 0x00000007ff007c0c */ /* 0x000fe2000bf25310 */
[----:B------:R-:W-:-:S12]  /*55d0*/  IMAD.MOV.U32 R3, RZ, RZ, R5 ;  /* 0x000000ffff037224 */ /* 0x000fd800078e0005 */
[----:B------:R-:W-:Y:S05]  /*55e0*/  @!P1 BRA `(.L_x_100) ;  /* 0x0000000000289947 */ /* 0x000fea0003800000 */
[----:B------:R-:W-:Y:S02]  /*55f0*/  ULDC UR8, c[0x0][0x734] ;  /* 0x0001cd0000087ab9 */ /* 0x000fe40000000800 */
[----:B------:R-:W-:-:S05]  /*5600*/  IADD3 R9, P1, R0, UR8, RZ ;  /* 0x0000000800097c10 */ /* 0x000fca000ff3e0ff */
[----:B------:R-:W-:-:S04]  /*5610*/  IMAD.X R19, RZ, RZ, R5, P1 ;  /* 0x000000ffff137224 */ /* 0x000fc800008e0605 */
[----:B------:R-:W-:-:S04]  /*5620*/  IMAD.WIDE.U32 R6, R19, UR6, RZ ;  /* 0x0000000613067c25 */ /* 0x000fc8000f8e00ff */
[----:B------:R-:W-:-:S04]  /*5630*/  IMAD.WIDE.U32 R6, P1, R9, UR7, R6 ;  /* 0x0000000709067c25 */ /* 0x000fc8000f820006 */
[----:B------:R-:W-:-:S04]  /*5640*/  IMAD.WIDE.U32 R8, R9, UR6, RZ ;  /* 0x0000000609087c25 */ /* 0x000fc8000f8e00ff */
[----:B------:R-:W-:Y:S01]  /*5650*/  IMAD.X R3, RZ, RZ, RZ, P1 ;  /* 0x000000ffff037224 */ /* 0x000fe200008e06ff */
[----:B------:R-:W-:Y:S01]  /*5660*/  IADD3 RZ, P1, R9, R6, RZ ;  /* 0x0000000609ff7210 */ /* 0x000fe20007f3e0ff */
[----:B------:R-:W-:-:S04]  /*5670*/  IMAD.MOV.U32 R2, RZ, RZ, R7 ;  /* 0x000000ffff027224 */ /* 0x000fc800078e0007 */
[----:B------:R-:W-:-:S08]  /*5680*/  IMAD.WIDE.U32.X R2, R19, UR7, R2, P1 ;  /* 0x0000000713027c25 */ /* 0x000fd000088e0402 */
.L_x_100:
[--C-:B------:R-:W-:Y:S01]  /*5690*/  SHF.R.U64 R8, R2, UR9, R3.reuse ;  /* 0x0000000902087c19 */ /* 0x100fe20008001203 */
[----:B------:R-:W-:Y:S01]  /*56a0*/  ULDC.64 UR6, c[0x0][0x720] ;  /* 0x0001c80000067ab9 */ /* 0x000fe20000000a00 */
[----:B------:R-:W-:Y:S01]  /*56b0*/  SHF.R.U32.HI R2, RZ, UR9, R3 ;  /* 0x00000009ff027c19 */ /* 0x000fe20008011603 */
[----:B------:R-:W-:Y:S01]  /*56c0*/  IMAD.MOV.U32 R3, RZ, RZ, R5 ;  /* 0x000000ffff037224 */ /* 0x000fe200078e0005 */
[----:B------:R-:W-:Y:S01]  /*56d0*/  IADD3 R7, P1, RZ, -R8, RZ ;  /* 0x80000008ff077210 */ /* 0x000fe20007f3e0ff */
[----:B------:R-:W2:Y:S01]  /*56e0*/  LDC R22, c[0x0][0x144] ;  /* 0x00005100ff167b82 */ /* 0x000ea20000000800 */
[----:B0-----:R-:W-:Y:S01]  /*56f0*/  I2FP.F32.U32 R9, R17 ;  /* 0x0000001100097245 */ /* 0x001fe20000201000 */
[----:B------:R-:W-:Y:S01]  /*5700*/  ULDC.64 UR10, c[0x0][0x740] ;  /* 0x0001d000000a7ab9 */ /* 0x000fe20000000a00 */
[----:B------:R-:W-:Y:S01]  /*5710*/  ULDC UR8, c[0x0][0x708] ;  /* 0x0001c20000087ab9 */ /* 0x000fe20000000800 */
[----:B------:R-:W-:Y:S01]  /*5720*/  IMAD.X R2, RZ, RZ, ~R2, P1 ;  /* 0x000000ffff027224 */ /* 0x000fe200008e0e02 */
[----:B------:R-:W-:-:S03]  /*5730*/  ISETP.NE.U32.AND P1, PT, RZ, UR10, PT ;  /* 0x0000000aff007c0c */ /* 0x000fc6000bf25070 */
[----:B------:R-:W-:Y:S01]  /*5740*/  IMAD R6, R2, UR6, RZ ;  /* 0x0000000602067c24 */ /* 0x000fe2000f8e02ff */
[----:B------:R-:W0:Y:S01]  /*5750*/  LDC R19, c[0x0][0x148] ;  /* 0x00005200ff137b82 */ /* 0x000e220000000800 */
[----:B------:R-:W-:Y:S01]  /*5760*/  IMAD.MOV.U32 R2, RZ, RZ, R0 ;  /* 0x000000ffff027224 */ /* 0x000fe200078e0000 */
[----:B------:R-:W-:-:S03]  /*5770*/  ISETP.NE.AND.EX P1, PT, RZ, UR11, PT, P1 ;  /* 0x0000000bff007c0c */ /* 0x000fc6000bf25310 */
[----:B------:R-:W-:Y:S01]  /*5780*/  IMAD.WIDE.U32 R2, R7, UR6, R2 ;  /* 0x0000000607027c25 */ /* 0x000fe2000f8e0002 */
[----:B------:R-:W-:-:S03]  /*5790*/  ULDC UR6, c[0x0][0x150] ;  /* 0x0000540000067ab9 */ /* 0x000fc60000000800 */
[----:B------:R-:W-:Y:S02]  /*57a0*/  IMAD R7, R7, UR7, R6 ;  /* 0x0000000707077c24 */ /* 0x000fe4000f8e0206 */
[----:B------:R-:W-:Y:S01]  /*57b0*/  FMUL R6, R9, UR6 ;  /* 0x0000000609067c20 */ /* 0x000fe20008400000 */
[----:B------:R-:W-:Y:S01]  /*57c0*/  ULDC UR6, c[0x0][0x718] ;  /* 0x0001c60000067ab9 */ /* 0x000fe20000000800 */
[----:B------:R-:W-:Y:S01]  /*57d0*/  ULDC UR7, c[0x0][0x154] ;  /* 0x0000550000077ab9 */ /* 0x000fe20000000800 */
[----:B------:R-:W-:-:S03]  /*57e0*/  IMAD.IADD R3, R3, 0x1, R7 ;  /* 0x0000000103037824 */ /* 0x000fc600078e0207 */
[----:B------:R-:W3:Y:S02]  /*57f0*/  F2I.U32.TRUNC.NTZ R6, R6 ;  /* 0x0000000600067305 */ /* 0x000ee4000020f000 */
[----:B------:R-:W-:Y:S02]  /*5800*/  SHF.R.U64 R9, R2, UR6, R3 ;  /* 0x0000000602097c19 */ /* 0x000fe40008001203 */
[----:B-1----:R-:W-:-:S05]  /*5810*/  I2FP.F32.U32 R2, R14 ;  /* 0x0000000e00027245 */ /* 0x002fca0000201000 */
[----:B------:R-:W-:Y:S01]  /*5820*/  FMUL R21, R2, UR7 ;  /* 0x0000000702157c20 */ /* 0x000fe20008400000 */
[----:B------:R-:W-:Y:S01]  /*5830*/  SHF.R.U32.HI R2, RZ, UR6, R3 ;  /* 0x00000006ff027c19 */ /* 0x000fe20008011603 */
[----:B------:R-:W-:-:S03]  /*5840*/  ULDC UR6, c[0x0][0x758] ;  /* 0x0001d60000067ab9 */ /* 0x000fc60000000800 */
[--C-:B------:R-:W-:Y:S01]  /*5850*/  SHF.R.U64 R20, R9, UR8, R2.reuse ;  /* 0x0000000809147c19 */ /* 0x100fe20008001202 */
[----:B------:R-:W1:Y:S01]  /*5860*/  F2I.U32.TRUNC.NTZ R21, R21 ;  /* 0x0000001500157305 */ /* 0x000e62000020f000 */
[----:B------:R-:W-:Y:S01]  /*5870*/  SHF.R.U32.HI R3, RZ, UR8, R2 ;  /* 0x00000008ff037c19 */ /* 0x000fe20008011602 */
[----:B---3--:R-:W-:-:S03]  /*5880*/  IMAD.MOV R6, RZ, RZ, -R6 ;  /* 0x000000ffff067224 */ /* 0x008fc600078e0a06 */
[----:B------:R-:W-:Y:S01]  /*5890*/  SHF.R.U64 R18, R20, UR6, R3 ;  /* 0x0000000614127c19 */ /* 0x000fe20008001203 */
[----:B--2---:R-:W-:Y:S01]  /*58a0*/  IMAD R17, R22, R6, R17 ;  /* 0x0000000616117224 */ /* 0x004fe200078e0211 */
[----:B------:R-:W-:-:S03]  /*58b0*/  SHF.R.U32.HI R23, RZ, UR6, R3 ;  /* 0x00000006ff177c19 */ /* 0x000fc60008011603 */
[----:B------:R-:W-:Y:S02]  /*58c0*/  IMAD.MOV.U32 R2, RZ, RZ, R18 ;  /* 0x000000ffff027224 */ /* 0x000fe400078e0012 */
[----:B------:R-:W-:Y:S01]  /*58d0*/  IMAD.MOV.U32 R3, RZ, RZ, R23 ;  /* 0x000000ffff037224 */ /* 0x000fe200078e0017 */
[----:B------:R-:W-:Y:S06]  /*58e0*/  @!P1 BRA `(.L_x_101) ;  /* 0x0000000000289947 */ /* 0x000fec0003800000 */
[----:B------:R-:W-:Y:S02]  /*58f0*/  ULDC UR6, c[0x0][0x74c] ;  /* 0x0001d30000067ab9 */ /* 0x000fe40000000800 */
[----:B------:R-:W-:-:S05]  /*5900*/  IADD3 R3, P1, R18, UR6, RZ ;  /* 0x0000000612037c10 */ /* 0x000fca000ff3e0ff */
[----:B------:R-:W-:-:S04]  /*5910*/  IMAD.X R23, RZ, RZ, R23, P1 ;  /* 0x000000ffff177224 */ /* 0x000fc800008e0617 */
[----:B------:R-:W-:-:S04]  /*5920*/  IMAD.WIDE.U32 R6, R23, UR10, RZ ;  /* 0x0000000a17067c25 */ /* 0x000fc8000f8e00ff */
[----:B------:R-:W-:-:S04]  /*5930*/  IMAD.WIDE.U32 R6, P1, R3, UR11, R6 ;  /* 0x0000000b03067c25 */ /* 0x000fc8000f820006 */
[----:B------:R-:W-:-:S04]  /*5940*/  IMAD.WIDE.U32 R2, R3, UR10, RZ ;  /* 0x0000000a03027c25 */ /* 0x000fc8000f8e00ff */
[----:B------:R-:W-:Y:S01]  /*5950*/  IMAD.MOV.U32 R2, RZ, RZ, R7 ;  /* 0x000000ffff027224 */ /* 0x000fe200078e0007 */
[----:B------:R-:W-:Y:S01]  /*5960*/  IADD3 RZ, P4, R3, R6, RZ ;  /* 0x0000000603ff7210 */ /* 0x000fe20007f9e0ff */
[----:B------:R-:W-:-:S04]  /*5970*/  IMAD.X R3, RZ, RZ, RZ, P1 ;  /* 0x000000ffff037224 */ /* 0x000fc800008e06ff */
[----:B------:R-:W-:-:S08]  /*5980*/  IMAD.WIDE.U32.X R2, R23, UR11, R2, P4 ;  /* 0x0000000b17027c25 */ /* 0x000fd0000a0e0402 */
.L_x_101:
[----:B------:R-:W-:Y:S01]  /*5990*/  ULDC UR6, c[0x0][0x748] ;  /* 0x0001d20000067ab9 */ /* 0x000fe20000000800 */
[----:B-1----:R-:W-:Y:S01]  /*59a0*/  IMAD.MOV R21, RZ, RZ, -R21 ;  /* 0x000000ffff157224 */ /* 0x002fe200078e0a15 */
[----:B------:R-:W-:Y:S01]  /*59b0*/  SHF.R.U64 R3, R2, UR6, R3 ;  /* 0x0000000602037c19 */ /* 0x000fe20008001203 */
[----:B------:R-:W-:Y:S01]  /*59c0*/  ULDC UR6, c[0x0][0x738] ;  /* 0x0001ce0000067ab9 */ /* 0x000fe20000000800 */
[----:B------:R-:W-:Y:S01]  /*59d0*/  LOP3.LUT R20, R20, UR21, RZ, 0xc0, !PT ;  /* 0x0000001514147c12 */ /* 0x000fe2000f8ec0ff */
[----:B0-----:R-:W-:Y:S01]  /*59e0*/  @P3 IMAD R17, R19, R21, R14 ;  /* 0x0000001513113224 */ /* 0x001fe200078e020e */
[----:B------:R-:W-:Y:S01]  /*59f0*/  ULDC UR7, c[0x0][0x710] ;  /* 0x0001c40000077ab9 */ /* 0x000fe20000000800 */
[----:B------:R-:W-:Y:S02]  /*5a00*/  IMAD.MOV R7, RZ, RZ, -R3 ;  /* 0x000000ffff077224 */ /* 0x000fe400078e0a03 */
[----:B------:R-:W-:Y:S01]  /*5a10*/  IMAD R14, R3, UR5, R20 ;  /* 0x00000005030e7c24 */ /* 0x000fe2000f8e0214 */
[----:B------:R-:W-:Y:S01]  /*5a20*/  LOP3.LUT R3, R9, UR4, RZ, 0xc0, !PT ;  /* 0x0000000409037c12 */ /* 0x000fe2000f8ec0ff */
[----:B------:R-:W-:Y:S01]  /*5a30*/  IMAD R18, R7, UR6, R18 ;  /* 0x0000000607127c24 */ /* 0x000fe2000f8e0212 */
[----:B------:R-:W-:Y:S01]  /*5a40*/  ULDC UR6, c[0x0][0x700] ;  /* 0x0001c00000067ab9 */ /* 0x000fe20000000800 */
[----:B------:R-:W-:-:S02]  /*5a50*/  IMAD R14, R14, UR7, R17 ;  /* 0x000000070e0e7c24 */ /* 0x000fc4000f8e0211 */
[----:B------:R-:W-:Y:S02]  /*5a60*/  IMAD R3, R18, UR6, R3 ;  /* 0x0000000612037c24 */ /* 0x000fe4000f8e0203 */
[----:B------:R-:W-:-:S03]  /*5a70*/  IMAD.MOV.U32 R2, RZ, RZ, 0x1 ;  /* 0x00000001ff027424 */ /* 0x000fc600078e00ff */
[----:B------:R-:W-:Y:S02]  /*5a80*/  SEL R17, R3, R14, !P3 ;  /* 0x0000000e03117207 */ /* 0x000fe40005800000 */
[----:B------:R-:W-:Y:S01]  /*5a90*/  SEL R14, R14, R3, !P3 ;  /* 0x000000030e0e7207 */ /* 0x000fe20005800000 */
[----:B------:R-:W-:-:S07]  /*5aa0*/  IMAD.MOV.U32 R3, RZ, RZ, R8 ;  /* 0x000000ffff037224 */ /* 0x000fce00078e0008 */
.L_x_99:
[----:B------:R-:W-:Y:S05]  /*5ab0*/  BSYNC B1 ;  /* 0x0000000000017941 */ /* 0x000fea0003800000 */
.L_x_98:
[----:B------:R-:W-:-:S13]  /*5ac0*/  LOP3.LUT P1, RZ, R2, 0xff, RZ, 0xc0, !PT ;  /* 0x000000ff02ff7812 */ /* 0x000fda000782c0ff */
[----:B------:R-:W-:Y:S05]  /*5ad0*/  @P1 BRA `(.L_x_102) ;  /* 0xfffffff400181947 */ /* 0x000fea000383ffff */
[----:B------:R-:W-:Y:S05]  /*5ae0*/  BSYNC B0 ;  /* 0x0000000000007941 */ /* 0x000fea0003800000 */
.L_x_90:
[----:B------:R-:W-:-:S03]  /*5af0*/  UMOV UR6, 0xffffffff ;  /* 0xffffffff00067882 */ /* 0x000fc60000000000 */
[----:B------:R-:W-:Y:S05]  /*5b00*/  BRA.DIV UR6, `(.L_x_103) ;  /* 0x0000000a06487947 */ /* 0x000fea000b800000 */
[----:B------:R-:W-:-:S13]  /*5b10*/  ELECT P0, URZ, PT ;  /* 0x00000000003f782f */ /* 0x000fda0003800000 */
.L_x_126:
[----:B------:R-:W-:Y:S04]  /*5b20*/  BSSY B0, `(.L_x_104) ;  /* 0x000007c000007945 */ /* 0x000fe80003800000 */
[----:B------:R-:W-:Y:S05]  /*5b30*/  @!P0 BRA `(.L_x_105) ;  /* 0x0000000400e88947 */ /* 0x000fea0003800000 */
[----:B------:R-:W-:-:S04]  /*5b40*/  LOP3.LUT R4, R4, 0x2, RZ, 0xfc, !PT ;  /* 0x0000000204047812 */ /* 0x000fc800078efcff */
[----:B------:R-:W-:-:S13]  /*5b50*/  ISETP.NE.AND P0, PT, R4, 0x3, PT ;  /* 0x000000030400780c */ /* 0x000fda0003f05270 */
[----:B------:R-:W-:Y:S05]  /*5b60*/  @!P0 BRA `(.L_x_106) ;  /* 0x0000000000048947 */ /* 0x000fea0003800000 */
[----:B------:R-:W-:Y:S01]  /*5b70*/  BPT.TRAP 0x1 ;  /* 0x000000040000795c */ /* 0x000fe20000300000 */
.L_x_106:
[----:B------:R-:W0:Y:S01]  /*5b80*/  S2R R3, SR_CgaCtaId ;  /* 0x0000000000037919 */ /* 0x000e220000008800 */
[----:B------:R-:W-:Y:S02]  /*5b90*/  MOV R0, 0x400 ;  /* 0x0000040000007802 */ /* 0x000fe40000000f00 */
[----:B------:R-:W-:Y:S02]  /*5ba0*/  SHF.L.U32 R2, R10, 0x1f, RZ ;  /* 0x0000001f0a027819 */ /* 0x000fe400000006ff */
[----:B0-----:R-:W-:-:S05]  /*5bb0*/  LEA R0, R3, R0, 0x18 ;  /* 0x0000000003007211 */ /* 0x001fca00078ec0ff */
[----:B------:R-:W-:-:S04]  /*5bc0*/  VIADD R0, R0, 0x68 ;  /* 0x0000006800007836 */ /* 0x000fc80000000000 */
[C---:B------:R-:W-:Y:S02]  /*5bd0*/  IMAD R5, R13.reuse, 0x8, R0 ;  /* 0x000000080d057824 */ /* 0x040fe400078e0200 */
[----:B------:R-:W-:Y:S02]  /*5be0*/  VIADD R13, R13, 0x1 ;  /* 0x000000010d0d7836 */ /* 0x000fe40000000000 */
[----:B------:R-:W0:Y:S03]  /*5bf0*/  SYNCS.PHASECHK.TRANS64.TRYWAIT P0, [R5+URZ], R2 ;  /* 0x00000002050075a7 */ /* 0x000e26000800017f */
[----:B------:R-:W-:-:S04]  /*5c00*/  ISETP.NE.AND P1, PT, R13, 0xd, PT ;  /* 0x0000000d0d00780c */ /* 0x000fc80003f25270 */
[----:B------:R-:W-:Y:S02]  /*5c10*/  SEL R3, RZ, 0x1, P1 ;  /* 0x00000001ff037807 */ /* 0x000fe40000800000 */
[----:B------:R-:W-:Y:S02]  /*5c20*/  SEL R13, R13, RZ, P1 ;  /* 0x000000ff0d0d7207 */ /* 0x000fe40000800000 */
[----:B------:R-:W-:-:S03]  /*5c30*/  LOP3.LUT R10, R10, R3, RZ, 0x3c, !PT ;  /* 0x000000030a0a7212 */ /* 0x000fc600078e3cff */
[----:B------:R-:W-:Y:S01]  /*5c40*/  IMAD R7, R13, 0x8, R0 ;  /* 0x000000080d077824 */ /* 0x000fe200078e0200 */
[----:B------:R-:W-:Y:S01]  /*5c50*/  SHF.L.U32 R4, R10, 0x1f, RZ ;  /* 0x0000001f0a047819 */ /* 0x000fe200000006ff */
[----:B0-----:R-:W-:Y:S06]  /*5c60*/  @!P0 BRA `(.L_x_107) ;  /* 0x0000000800148947 */ /* 0x001fec0003800000 */
.L_x_127:
[----:B------:R-:W1:Y:S01]  /*5c70*/  SYNCS.PHASECHK.TRANS64.TRYWAIT P0, [R7+URZ], R4 ;  /* 0x00000004070075a7 */ /* 0x000e62000800017f */
[----:B0-----:R-:W-:-:S05]  /*5c80*/  VIADD R2, R13, 0x1 ;  /* 0x000000010d027836 */ /* 0x001fca0000000000 */
[----:B------:R-:W-:-:S04]  /*5c90*/  ISETP.NE.AND P1, PT, R2, 0xd, PT ;  /* 0x0000000d0200780c */ /* 0x000fc80003f25270 */
[----:B------:R-:W-:Y:S02]  /*5ca0*/  SEL R3, RZ, 0x1, P1 ;  /* 0x00000001ff037807 */ /* 0x000fe40000800000 */
[----:B------:R-:W-:Y:S02]  /*5cb0*/  SEL R9, R2, RZ, P1 ;  /* 0x000000ff02097207 */ /* 0x000fe40000800000 */
[----:B------:R-:W-:-:S03]  /*5cc0*/  LOP3.LUT R10, R10, R3, RZ, 0x3c, !PT ;  /* 0x000000030a0a7212 */ /* 0x000fc600078e3cff */
[----:B------:R-:W-:Y:S01]  /*5cd0*/  IMAD R6, R9, 0x8, R0 ;  /* 0x0000000809067824 */ /* 0x000fe200078e0200 */
[----:B------:R-:W-:Y:S01]  /*5ce0*/  SHF.L.U32 R5, R10, 0x1f, RZ ;  /* 0x0000001f0a057819 */ /* 0x000fe200000006ff */
[----:B-1----:R-:W-:Y:S06]  /*5cf0*/  @!P0 BRA `(.L_x_108) ;  /* 0x0000000800048947 */ /* 0x002fec0003800000 */
.L_x_128:
[----:B------:R-:W1:Y:S01]  /*5d00*/  SYNCS.PHASECHK.TRANS64.TRYWAIT P0, [R6+URZ], R5 ;  /* 0x00000005060075a7 */ /* 0x000e62000800017f */
[----:B------:R-:W-:-:S05]  /*5d10*/  VIADD R2, R9, 0x1 ;  /* 0x0000000109027836 */ /* 0x000fca0000000000 */
[----:B------:R-:W-:-:S04]  /*5d20*/  ISETP.NE.AND P1, PT, R2, 0xd, PT ;  /* 0x0000000d0200780c */ /* 0x000fc80003f25270 */
[----:B------:R-:W-:Y:S02]  /*5d30*/  SEL R3, RZ, 0x1, P1 ;  /* 0x00000001ff037807 */ /* 0x000fe40000800000 */
[----:B0-----:R-:W-:Y:S02]  /*5d40*/  SEL R7, R2, RZ, P1 ;  /* 0x000000ff02077207 */ /* 0x001fe40000800000 */
[----:B------:R-:W-:-:S03]  /*5d50*/  LOP3.LUT R10, R10, R3, RZ, 0x3c, !PT ;  /* 0x000000030a0a7212 */ /* 0x000fc600078e3cff */
[----:B------:R-:W-:Y:S01]  /*5d60*/  IMAD R9, R7, 0x8, R0 ;  /* 0x0000000807097824 */ /* 0x000fe200078e0200 */
[----:B------:R-:W-:Y:S01]  /*5d70*/  SHF.L.U32 R4, R10, 0x1f, RZ ;  /* 0x0000001f0a047819 */ /* 0x000fe200000006ff */
[----:B-1----:R-:W-:Y:S06]  /*5d80*/  @!P0 BRA `(.L_x_109) ;  /* 0x0000000400f48947 */ /* 0x002fec0003800000 */
.L_x_129:
[----:B------:R-:W1:Y:S01]  /*5d90*/  SYNCS.PHASECHK.TRANS64.TRYWAIT P0, [R9+URZ], R4 ;  /* 0x00000004090075a7 */ /* 0x000e62000800017f */
[----:B------:R-:W-:-:S05]  /*5da0*/  VIADD R2, R7, 0x1 ;  /* 0x0000000107027836 */ /* 0x000fca0000000000 */
[----:B------:R-:W-:-:S04]  /*5db0*/  ISETP.NE.AND P1, PT, R2, 0xd, PT ;  /* 0x0000000d0200780c */ /* 0x000fc80003f25270 */
[----:B------:R-:W-:Y:S02]  /*5dc0*/  SEL R3, RZ, 0x1, P1 ;  /* 0x00000001ff037807 */ /* 0x000fe40000800000 */
[----:B------:R-:W-:Y:S02]  /*5dd0*/  SEL R7, R2, RZ, P1 ;  /* 0x000000ff02077207 */ /* 0x000fe40000800000 */
[----:B------:R-:W-:-:S03]  /*5de0*/  LOP3.LUT R10, R10, R3, RZ, 0x3c, !PT ;  /* 0x000000030a0a7212 */ /* 0x000fc600078e3cff */
[----:B0-----:R-:W-:Y:S01]  /*5df0*/  IMAD R6, R7, 0x8, R0 ;  /* 0x0000000807067824 */ /* 0x001fe200078e0200 */
[----:B------:R-:W-:Y:S01]  /*5e00*/  SHF.L.U32 R5, R10, 0x1f, RZ ;  /* 0x0000001f0a057819 */ /* 0x000fe200000006ff */
[----:B-1----:R-:W-:Y:S06]  /*5e10*/  @!P0 BRA `(.L_x_110) ;  /* 0x0000000400e48947 */ /* 0x002fec0003800000 */
.L_x_130:
        /* <DEDUP_REMOVED lines=9> */
.L_x_131:
        /* <DEDUP_REMOVED lines=9> */
.L_x_132:
        /* <DEDUP_REMOVED lines=9> */
.L_x_133:
        /* <DEDUP_REMOVED lines=9> */
.L_x_134:
        /* <DEDUP_REMOVED lines=9> */
.L_x_135:
[----:B------:R-:W1:Y:S01]  /*60f0*/  SYNCS.PHASECHK.TRANS64.TRYWAIT P0, [R9+URZ], R4 ;  /* 0x00000004090075a7 */ /* 0x000e62000800017f */
[----:B------:R-:W-:-:S05]  /*6100*/  VIADD R2, R7, 0x1 ;  /* 0x0000000107027836 */ /* 0x000fca0000000000 */
[----:B------:R-:W-:-:S04]  /*6110*/  ISETP.NE.AND P1, PT, R2, 0xd, PT ;  /* 0x0000000d0200780c */ /* 0x000fc80003f25270 */
[----:B------:R-:W-:Y:S02]  /*6120*/  SEL R3, RZ, 0x1, P1 ;  /* 0x00000001ff037807 */ /* 0x000fe40000800000 */
[----:B------:R-:W-:Y:S02]  /*6130*/  SEL R7, R2, RZ, P1 ;  /* 0x000000ff02077207 */ /* 0x000fe40000800000 */
[----:B------:R-:W-:-:S03]  /*6140*/  LOP3.LUT R10, R10, R3, RZ, 0x3c, !PT ;  /* 0x000000030a0a7212 */ /* 0x000fc600078e3cff */
[----:B------:R-:W-:Y:S01]  /*6150*/  IMAD R8, R7, 0x8, R0 ;  /* 0x0000000807087824 */ /* 0x000fe200078e0200 */
[----:B0-----:R-:W-:Y:S01]  /*6160*/  SHF.L.U32 R5, R10, 0x1f, RZ ;  /* 0x0000001f0a057819 */ /* 0x001fe200000006ff */
[----:B-1----:R-:W-:Y:S06]  /*6170*/  @!P0 BRA `(.L_x_116) ;  /* 0x0000000400848947 */ /* 0x002fec0003800000 */
.L_x_136:
[----:B------:R-:W1:Y:S01]  /*6180*/  SYNCS.PHASECHK.TRANS64.TRYWAIT P0, [R8+URZ], R5 ;  /* 0x00000005080075a7 */ /* 0x000e62000800017f */
[----:B------:R-:W-:-:S05]  /*6190*/  VIADD R2, R7, 0x1 ;  /* 0x0000000107027836 */ /* 0x000fca0000000000 */
[----:B------:R-:W-:-:S04]  /*61a0*/  ISETP.NE.AND P1, PT, R2, 0xd, PT ;  /* 0x0000000d0200780c */ /* 0x000fc80003f25270 */
[----:B------:R-:W-:Y:S02]  /*61b0*/  SEL R3, RZ, 0x1, P1 ;  /* 0x00000001ff037807 */ /* 0x000fe40000800000 */
[----:B------:R-:W-:Y:S02]  /*61c0*/  SEL R7, R2, RZ, P1 ;  /* 0x000000ff02077207 */ /* 0x000fe40000800000 */
[----:B0-----:R-:W-:-:S03]  /*61d0*/  LOP3.LUT R9, R10, R3, RZ, 0x3c, !PT ;  /* 0x000000030a097212 */ /* 0x001fc600078e3cff */
[----:B------:R-:W-:Y:S01]  /*61e0*/  IMAD R11, R7, 0x8, R0 ;  /* 0x00000008070b7824 */ /* 0x000fe200078e0200 */
[----:B------:R-:W-:Y:S01]  /*61f0*/  SHF.L.U32 R6, R9, 0x1f, RZ ;  /* 0x0000001f09067819 */ /* 0x000fe200000006ff */
[----:B-1----:R-:W-:Y:S06]  /*6200*/  @!P0 BRA `(.L_x_117) ;  /* 0x0000000400748947 */ /* 0x002fec0003800000 */
.L_x_137:
[----:B------:R-:W1:Y:S01]  /*6210*/  SYNCS.PHASECHK.TRANS64.TRYWAIT P0, [R11+URZ], R6 ;  /* 0x000000060b0075a7 */ /* 0x000e62000800017f */
[----:B------:R-:W-:-:S05]  /*6220*/  VIADD R2, R7, 0x1 ;  /* 0x0000000107027836 */ /* 0x000fca0000000000 */
[----:B------:R-:W-:-:S04]  /*6230*/  ISETP.NE.AND P1, PT, R2, 0xd, PT ;  /* 0x0000000d0200780c */ /* 0x000fc80003f25270 */
[----:B------:R-:W-:Y:S02]  /*6240*/  SEL R4, RZ, 0x1, P1 ;  /* 0x00000001ff047807 */ /* 0x000fe40000800000 */
[----:B------:R-:W-:Y:S02]  /*6250*/  SEL R3, R2, RZ, P1 ;  /* 0x000000ff02037207 */ /* 0x000fe40000800000 */
[----:B------:R-:W-:Y:S01]  /*6260*/  LOP3.LUT R4, R9, R4, RZ, 0x3c, !PT ;  /* 0x0000000409047212 */ /* 0x000fe200078e3cff */
[----:B-1----:R-:W-:Y:S06]  /*6270*/  @!P0 BRA `(.L_x_118) ;  /* 0x00000004006c8947 */ /* 0x002fec0003800000 */
.L_x_138:
[----:B------:R-:W-:Y:S01]  /*6280*/  IMAD R3, R3, 0x8, R0 ;  /* 0x0000000803037824 */ /* 0x000fe200078e0200 */
[----:B------:R-:W-:-:S07]  /*6290*/  SHF.L.U32 R0, R4, 0x1f, RZ ;  /* 0x0000001f04007819 */ /* 0x000fce00000006ff */
.L_x_119:
[----:B--2---:R2:W3:Y:S02]  /*62a0*/  SYNCS.PHASECHK.TRANS64.TRYWAIT P0, [R3+URZ], R0 ;  /* 0x00000000030075a7 */ /* 0x0044e4000800017f */
[----:B---3--:R-:W-:Y:S05]  /*62b0*/  @!P0 NANOSLEEP.SYNCS 0x989680 ;  /* 0x009896800000895d */ /* 0x008fea0003900000 */
[----:B------:R-:W3:Y:S02]  /*62c0*/  @!P0 SYNCS.PHASECHK.TRANS64 P0, [R3+URZ], R0 ;  /* 0x00000000030085a7 */ /* 0x000ee4000800007f */
[----:B---3--:R-:W-:Y:S05]  /*62d0*/  @!P0 BRA `(.L_x_119) ;  /* 0xfffffffc00f08947 */ /* 0x008fea000383ffff */
.L_x_105:
[----:B------:R-:W-:Y:S05]  /*62e0*/  BSYNC B0 ;  /* 0x0000000000007941 */ /* 0x000fea0003800000 */
.L_x_104:
[----:B------:R-:W-:Y:S05]  /*62f0*/  EXIT ;  /* 0x000000000000794d */ /* 0x000fea0003800000 */
.L_x_18:
[----:B-1----:R-:W-:-:S04]  /*6300*/  IMAD.U32 R10, RZ, RZ, UR8 ;  /* 0x00000008ff0a7e24 */ /* 0x002fc8000f8e00ff */
[----:B------:R1:W4:Y:S03]  /*6310*/  SYNCS.PHASECHK.TRANS64.TRYWAIT P0, [R10+URZ], R13 ;  /* 0x0000000d0a0075a7 */ /* 0x000326000800017f */
[----:B----4-:R-:W-:Y:S05]  /*6320*/  @!P0 NANOSLEEP.SYNCS 0x989680 ;  /* 0x009896800000895d */ /* 0x010fea0003900000 */
[----:B------:R-:W4:Y:S02]  /*6330*/  @!P0 SYNCS.PHASECHK.TRANS64 P0, [R10+URZ], R13 ;  /* 0x0000000d0a0085a7 */ /* 0x000f24000800007f */
[----:B----4-:R-:W-:Y:S05]  /*6340*/  @!P0 BRA `(.L_x_18) ;  /* 0xfffffffc00ec8947 */ /* 0x010fea000383ffff */
[----:B------:R-:W-:Y:S05]  /*6350*/  BRA `(.L_x_17) ;  /* 0xffffffb000487947 */ /* 0x000fea000383ffff */
.L_x_91:
[----:B------:R-:W-:Y:S01]  /*6360*/  BSSY B1, `(.L_x_120) ;  /* 0x0000006000017945 */ /* 0x000fe20003800000 */
[----:B------:R-:W-:-:S07]  /*6370*/  IMAD.MOV.U32 R2, RZ, RZ, -0x1 ;  /* 0xffffffffff027424 */ /* 0x000fce00078e00ff */
[----:B------:R-:W-:Y:S05]  /*6380*/  WARPSYNC.COLLECTIVE R2, `(.L_x_121) ;  /* 0x00000000020c7348 */ /* 0x000fea0003c00000 */
[----:B------:R-:W-:Y:S02]  /*6390*/  ELECT P1, UR62, PT ;  /* 0x00000000003e782f */ /* 0x000fe40003820000 */
[----:B------:R-:W-:Y:S01]  /*63a0*/  MOV R2, UR62 ;  /* 0x0000003e00027c02 */ /* 0x000fe20008000f00 */
[----:B------:R-:W-:Y:S10]  /*63b0*/  ENDCOLLECTIVE ;  /* 0x000000000000791b */ /* 0x000ff40003800000 */
.L_x_121:
[----:B------:R-:W-:Y:S05]  /*63c0*/  BSYNC B1 ;  /* 0x0000000000017941 */ /* 0x000fea0003800000 */
.L_x_120:
[----:B------:R-:W-:Y:S05]  /*63d0*/  BRA `(.L_x_122) ;  /* 0xffffffe800e47947 */ /* 0x000fea000383ffff */
.L_x_94:
[----:B-1----:R1:W2:Y:S02]  /*63e0*/  SYNCS.PHASECHK.TRANS64.TRYWAIT P1, [R19+URZ+0x68], R8 ;  /* 0x00006808130075a7 */ /* 0x0022a4000802017f */
[----:B--2---:R-:W-:Y:S05]  /*63f0*/  @!P1 NANOSLEEP.SYNCS 0x989680 ;  /* 0x009896800000995d */ /* 0x004fea0003900000 */
[----:B------:R-:W2:Y:S02]  /*6400*/  @!P1 SYNCS.PHASECHK.TRANS64 P1, [R19+URZ+0x68], R8 ;  /* 0x00006808130095a7 */ /* 0x000ea4000802007f */
[----:B--2---:R-:W-:Y:S05]  /*6410*/  @!P1 BRA `(.L_x_94) ;  /* 0xfffffffc00f09947 */ /* 0x004fea000383ffff */
[----:B------:R-:W-:Y:S05]  /*6420*/  BRA `(.L_x_123) ;  /* 0xffffffec001c7947 */ /* 0x000fea000383ffff */
.L_x_103:
[----:B------:R-:W-:Y:S01]  /*6430*/  BSSY B0, `(.L_x_124) ;  /* 0x0000006000007945 */ /* 0x000fe20003800000 */
[----:B------:R-:W-:-:S07]  /*6440*/  IMAD.MOV.U32 R2, RZ, RZ, -0x1 ;  /* 0xffffffffff027424 */ /* 0x000fce00078e00ff */
[----:B------:R-:W-:Y:S05]  /*6450*/  WARPSYNC.COLLECTIVE R2, `(.L_x_125) ;  /* 0x00000000020c7348 */ /* 0x000fea0003c00000 */
[----:B------:R-:W-:Y:S02]  /*6460*/  ELECT P1, UR62, PT ;  /* 0x00000000003e782f */ /* 0x000fe40003820000 */
[----:B------:R-:W-:Y:S01]  /*6470*/  MOV R2, UR62 ;  /* 0x0000003e00027c02 */ /* 0x000fe20008000f00 */
[----:B------:R-:W-:Y:S10]  /*6480*/  ENDCOLLECTIVE ;  /* 0x000000000000791b */ /* 0x000ff40003800000 */
.L_x_125:
[----:B------:R-:W-:Y:S05]  /*6490*/  BSYNC B0 ;  /* 0x0000000000007941 */ /* 0x000fea0003800000 */
.L_x_124:
[----:B------:R-:W-:Y:S01]  /*64a0*/  PLOP3.LUT P0, PT, P1, PT, PT, 0x80, 0x0 ;  /* 0x000000000000781c */ /* 0x000fe20000f0f070 */
[----:B------:R-:W-:-:S12]  /*64b0*/  BRA `(.L_x_126) ;  /* 0xfffffff400987947 */ /* 0x000fd8000383ffff */
.L_x_107:
[----:B0-----:R0:W1:Y:S02]  /*64c0*/  SYNCS.PHASECHK.TRANS64.TRYWAIT P0, [R5+URZ], R2 ;  /* 0x00000002050075a7 */ /* 0x001064000800017f */
[----:B-1----:R-:W-:Y:S05]  /*64d0*/  @!P0 NANOSLEEP.SYNCS 0x989680 ;  /* 0x009896800000895d */ /* 0x002fea0003900000 */
[----:B------:R-:W1:Y:S02]  /*64e0*/  @!P0 SYNCS.PHASECHK.TRANS64 P0, [R5+URZ], R2 ;  /* 0x00000002050085a7 */ /* 0x000e64000800007f */
[----:B-1----:R-:W-:Y:S05]  /*64f0*/  @!P0 BRA `(.L_x_107) ;  /* 0xfffffffc00f08947 */ /* 0x002fea000383ffff */
[----:B------:R-:W-:Y:S05]  /*6500*/  BRA `(.L_x_127) ;  /* 0xfffffff400d87947 */ /* 0x000fea000383ffff */
.L_x_108:
[----:B0-----:R0:W1:Y:S02]  /*6510*/  SYNCS.PHASECHK.TRANS64.TRYWAIT P0, [R7+URZ], R4 ;  /* 0x00000004070075a7 */ /* 0x001064000800017f */
[----:B-1----:R-:W-:Y:S05]  /*6520*/  @!P0 NANOSLEEP.SYNCS 0x989680 ;  /* 0x009896800000895d */ /* 0x002fea0003900000 */
[----:B------:R-:W1:Y:S02]  /*6530*/  @!P0 SYNCS.PHASECHK.TRANS64 P0, [R7+URZ], R4 ;  /* 0x00000004070085a7 */ /* 0x000e64000800007f */
[----:B-1----:R-:W-:Y:S05]  /*6540*/  @!P0 BRA `(.L_x_108) ;  /* 0xfffffffc00f08947 */ /* 0x002fea000383ffff */
[----:B------:R-:W-:Y:S05]  /*6550*/  BRA `(.L_x_128) ;  /* 0xfffffff400e87947 */ /* 0x000fea000383ffff */
.L_x_109:
[----:B0-----:R0:W1:Y:S02]  /*6560*/  SYNCS.PHASECHK.TRANS64.TRYWAIT P0, [R6+URZ], R5 ;  /* 0x00000005060075a7 */ /* 0x001064000800017f */
[----:B-1----:R-:W-:Y:S05]  /*6570*/  @!P0 NANOSLEEP.SYNCS 0x989680 ;  /* 0x009896800000895d */ /* 0x002fea0003900000 */
[----:B------:R-:W1:Y:S02]  /*6580*/  @!P0 SYNCS.PHASECHK.TRANS64 P0, [R6+URZ], R5 ;  /* 0x00000005060085a7 */ /* 0x000e64000800007f */
[----:B-1----:R-:W-:Y:S05]  /*6590*/  @!P0 BRA `(.L_x_109) ;  /* 0xfffffffc00f08947 */ /* 0x002fea000383ffff */
[----:B------:R-:W-:Y:S05]  /*65a0*/  BRA `(.L_x_129) ;  /* 0xfffffff400f87947 */ /* 0x000fea000383ffff */
.L_x_110:
[----:B0-----:R0:W1:Y:S02]  /*65b0*/  SYNCS.PHASECHK.TRANS64.TRYWAIT P0, [R9+URZ], R4 ;  /* 0x00000004090075a7 */ /* 0x001064000800017f */
[----:B-1----:R-:W-:Y:S05]  /*65c0*/  @!P0 NANOSLEEP.SYNCS 0x989680 ;  /* 0x009896800000895d */ /* 0x002fea0003900000 */
[----:B------:R-:W1:Y:S02]  /*65d0*/  @!P0 SYNCS.PHASECHK.TRANS64 P0, [R9+URZ], R4 ;  /* 0x00000004090085a7 */ /* 0x000e64000800007f */
[----:B-1----:R-:W-:Y:S05]  /*65e0*/  @!P0 BRA `(.L_x_110) ;  /* 0xfffffffc00f08947 */ /* 0x002fea000383ffff */
[----:B------:R-:W-:Y:S05]  /*65f0*/  BRA `(.L_x_130) ;  /* 0xfffffff800087947 */ /* 0x000fea000383ffff */
.L_x_111:
[----:B0-----:R0:W1:Y:S02]  /*6600*/  SYNCS.PHASECHK.TRANS64.TRYWAIT P0, [R6+URZ], R5 ;  /* 0x00000005060075a7 */ /* 0x001064000800017f */
[----:B-1----:R-:W-:Y:S05]  /*6610*/  @!P0 NANOSLEEP.SYNCS 0x989680 ;  /* 0x009896800000895d */ /* 0x002fea0003900000 */
[----:B------:R-:W1:Y:S02]  /*6620*/  @!P0 SYNCS.PHASECHK.TRANS64 P0, [R6+URZ], R5 ;  /* 0x00000005060085a7 */ /* 0x000e64000800007f */
[----:B-1----:R-:W-:Y:S05]  /*6630*/  @!P0 BRA `(.L_x_111) ;  /* 0xfffffffc00f08947 */ /* 0x002fea000383ffff */
[----:B------:R-:W-:Y:S05]  /*6640*/  BRA `(.L_x_131) ;  /* 0xfffffff800187947 */ /* 0x000fea000383ffff */
.L_x_112:
[----:B0-----:R0:W1:Y:S02]  /*6650*/  SYNCS.PHASECHK.TRANS64.TRYWAIT P0, [R9+URZ], R4 ;  /* 0x00000004090075a7 */ /* 0x001064000800017f */
[----:B-1----:R-:W-:Y:S05]  /*6660*/  @!P0 NANOSLEEP.SYNCS 0x989680 ;  /* 0x009896800000895d */ /* 0x002fea0003900000 */
[----:B------:R-:W1:Y:S02]  /*6670*/  @!P0 SYNCS.PHASECHK.TRANS64 P0, [R9+URZ], R4 ;  /* 0x00000004090085a7 */ /* 0x000e64000800007f */
[----:B-1----:R-:W-:Y:S05]  /*6680*/  @!P0 BRA `(.L_x_112) ;  /* 0xfffffffc00f08947 */ /* 0x002fea000383ffff */
[----:B------:R-:W-:Y:S05]  /*6690*/  BRA `(.L_x_132) ;  /* 0xfffffff800287947 */ /* 0x000fea000383ffff */
.L_x_113:
[----:B0-----:R0:W1:Y:S02]  /*66a0*/  SYNCS.PHASECHK.TRANS64.TRYWAIT P0, [R6+URZ], R5 ;  /* 0x00000005060075a7 */ /* 0x001064000800017f */
[----:B-1----:R-:W-:Y:S05]  /*66b0*/  @!P0 NANOSLEEP.SYNCS 0x989680 ;  /* 0x009896800000895d */ /* 0x002fea0003900000 */
[----:B------:R-:W1:Y:S02]  /*66c0*/  @!P0 SYNCS.PHASECHK.TRANS64 P0, [R6+URZ], R5 ;  /* 0x00000005060085a7 */ /* 0x000e64000800007f */
[----:B-1----:R-:W-:Y:S05]  /*66d0*/  @!P0 BRA `(.L_x_113) ;  /* 0xfffffffc00f08947 */ /* 0x002fea000383ffff */
[----:B------:R-:W-:Y:S05]  /*66e0*/  BRA `(.L_x_133) ;  /* 0xfffffff800387947 */ /* 0x000fea000383ffff */
.L_x_114:
[----:B0-----:R0:W1:Y:S02]  /*66f0*/  SYNCS.PHASECHK.TRANS64.TRYWAIT P0, [R9+URZ], R4 ;  /* 0x00000004090075a7 */ /* 0x001064000800017f */
[----:B-1----:R-:W-:Y:S05]  /*6700*/  @!P0 NANOSLEEP.SYNCS 0x989680 ;  /* 0x009896800000895d */ /* 0x002fea0003900000 */
[----:B------:R-:W1:Y:S02]  /*6710*/  @!P0 SYNCS.PHASECHK.TRANS64 P0, [R9+URZ], R4 ;  /* 0x00000004090085a7 */ /* 0x000e64000800007f */
[----:B-1----:R-:W-:Y:S05]  /*6720*/  @!P0 BRA `(.L_x_114) ;  /* 0xfffffffc00f08947 */ /* 0x002fea000383ffff */
[----:B------:R-:W-:Y:S05]  /*6730*/  BRA `(.L_x_134) ;  /* 0xfffffff800487947 */ /* 0x000fea000383ffff */
.L_x_115:
[----:B0-----:R0:W1:Y:S02]  /*6740*/  SYNCS.PHASECHK.TRANS64.TRYWAIT P0, [R6+URZ], R5 ;  /* 0x00000005060075a7 */ /* 0x001064000800017f */
[----:B-1----:R-:W-:Y:S05]  /*6750*/  @!P0 NANOSLEEP.SYNCS 0x989680 ;  /* 0x009896800000895d */ /* 0x002fea0003900000 */
[----:B------:R-:W1:Y:S02]  /*6760*/  @!P0 SYNCS.PHASECHK.TRANS64 P0, [R6+URZ], R5 ;  /* 0x00000005060085a7 */ /* 0x000e64000800007f */
[----:B-1----:R-:W-:Y:S05]  /*6770*/  @!P0 BRA `(.L_x_115) ;  /* 0xfffffffc00f08947 */ /* 0x002fea000383ffff */
[----:B------:R-:W-:Y:S05]  /*6780*/  BRA `(.L_x_135) ;  /* 0xfffffff800587947 */ /* 0x000fea000383ffff */
.L_x_116:
[----:B0-----:R0:W1:Y:S02]  /*6790*/  SYNCS.PHASECHK.TRANS64.TRYWAIT P0, [R9+URZ], R4 ;  /* 0x00000004090075a7 */ /* 0x001064000800017f */
[----:B-1----:R-:W-:Y:S05]  /*67a0*/  @!P0 NANOSLEEP.SYNCS 0x989680 ;  /* 0x009896800000895d */ /* 0x002fea0003900000 */
[----:B------:R-:W1:Y:S02]  /*67b0*/  @!P0 SYNCS.PHASECHK.TRANS64 P0, [R9+URZ], R4 ;  /* 0x00000004090085a7 */ /* 0x000e64000800007f */
[----:B-1----:R-:W-:Y:S05]  /*67c0*/  @!P0 BRA `(.L_x_116) ;  /* 0xfffffffc00f08947 */ /* 0x002fea000383ffff */
[----:B------:R-:W-:Y:S05]  /*67d0*/  BRA `(.L_x_136) ;  /* 0xfffffff800687947 */ /* 0x000fea000383ffff */
.L_x_117:
[----:B0-----:R0:W1:Y:S02]  /*67e0*/  SYNCS.PHASECHK.TRANS64.TRYWAIT P0, [R8+URZ], R5 ;  /* 0x00000005080075a7 */ /* 0x001064000800017f */
[----:B-1----:R-:W-:Y:S05]  /*67f0*/  @!P0 NANOSLEEP.SYNCS 0x989680 ;  /* 0x009896800000895d */ /* 0x002fea0003900000 */
[----:B------:R-:W1:Y:S02]  /*6800*/  @!P0 SYNCS.PHASECHK.TRANS64 P0, [R8+URZ], R5 ;  /* 0x00000005080085a7 */ /* 0x000e64000800007f */
[----:B-1----:R-:W-:Y:S05]  /*6810*/  @!P0 BRA `(.L_x_117) ;  /* 0xfffffffc00f08947 */ /* 0x002fea000383ffff */
[----:B------:R-:W-:Y:S05]  /*6820*/  BRA `(.L_x_137) ;  /* 0xfffffff800787947 */ /* 0x000fea000383ffff */
.L_x_118:
[----:B-1----:R1:W2:Y:S02]  /*6830*/  SYNCS.PHASECHK.TRANS64.TRYWAIT P0, [R11+URZ], R6 ;  /* 0x000000060b0075a7 */ /* 0x0022a4000800017f */
[----:B--2---:R-:W-:Y:S05]  /*6840*/  @!P0 NANOSLEEP.SYNCS 0x989680 ;  /* 0x009896800000895d */ /* 0x004fea0003900000 */
[----:B------:R-:W2:Y:S02]  /*6850*/  @!P0 SYNCS.PHASECHK.TRANS64 P0, [R11+URZ], R6 ;  /* 0x000000060b0085a7 */ /* 0x000ea4000800007f */
[----:B--2---:R-:W-:Y:S05]  /*6860*/  @!P0 BRA `(.L_x_118) ;  /* 0xfffffffc00f08947 */ /* 0x004fea000383ffff */
[----:B------:R-:W-:Y:S05]  /*6870*/  BRA `(.L_x_138) ;  /* 0xfffffff800807947 */ /* 0x000fea000383ffff */
.L_x_139:
[----:B------:R-:W-:-:S00]  /*6880*/  BRA `(.L_x_139) ;  /* 0xfffffffc00fc7947 */ /* 0x000fc0000383ffff */
[----:B------:R-:W-:-:S00]  /*6890*/  NOP ;  /* 0x0000000000007918 */ /* 0x000fc00000000000 */
        /* <DEDUP_REMOVED lines=14> */
.L_x_140:


//--------------------- .nv.shared._ZN7cutlass13device_kernelINS_4gemm6kernel13GemmUniversalIN4cute5tupleIJiiiiEEENS1_10collective13CollectiveMmaINS1_40MainloopSm90TmaGmmaWarpSpecializedSparseILi13ENS5_IJNS4_1CILi1EEESB_SB_EEENS1_35KernelTmaWarpSpecializedCooperativeEEENS5_IJNSA_ILi128EEENSA_ILi64EEESG_EEENS_10bfloat16_tENS5_IJNS4_6LayoutINS5_IJiNS5_IJNSA_ILi2EEEiEEEiEEENS5_IJlNS5_IJSB_SK_EEElEEEEENSJ_INS5_IJNS5_IJNS5_IJNSA_ILi8EEESK_NSA_ILi4EEEEEEiEEENS5_IJNS5_IJNSA_ILi16EEESK_SK_EEEiEEEiEEENS5_IJNS5_IJNS5_IJSG_SU_NSA_ILi1024EEEEEENSA_ILi4096EEEEEENS5_IJNS5_IJSB_NSA_ILi512EEENSA_ILi32EEEEEElEEElEEEEEEEESI_NS5_IJlSB_lEEENS4_8TiledMMAINS4_8MMA_AtomIJNS4_4SM904GMMA6SPARSE28GMMA_64x64x32_F32BF16BF16_SSILNS1D_5MajorE0ELS1G_0ELNS1D_7ScaleInE1ELS1H_1ELNS1D_9SparseSelE0EEEEEENSJ_INS5_IJSK_SB_SB_EEENS5_IJSB_NSA_ILi0EEES1M_EEEEENS5_IJNS4_10UnderscoreES1P_S1P_EEEEENS4_13SM90_TMA_LOADENS4_14ComposedLayoutINS4_7SwizzleILi2ELi4ELi3EEENS4_25smem_sparse_ptr_flag_bitsILi2ELi16EEENSJ_INS5_IJNS5_IJSB_SQ_EEENS5_IJSK_S13_EEEEEENS5_IJNS5_IJS1M_SG_EEESN_EEEEEEEvNS4_8identityES1S_NS1T_INS1U_ILi3ELi4ELi3EEENS4_18smem_ptr_flag_bitsILi16EEENSJ_INS5_IJSQ_SG_EEENS5_IJSG_SB_EEEEEEEvS25_EENS_8epilogue10collective6detail29Sm90TmaWarpSpecializedAdapterINS2F_15DefaultEpilogueIfNS5_IJSB_llEEES2J_NS2E_6thread17LinearCombinationIfLi1EffLNS2K_9ScaleType4KindE0ELNS_15FloatRoundStyleE2EfEENS1_15EpilogueDefaultEEEEEvvEEEEvNT_6ParamsE --------------------------
	.section	.nv.shared._ZN7cutlass13device_kernelINS_4gemm6kernel13GemmUniversalIN4cute5tupleIJiiiiEEENS1_10collective13CollectiveMmaINS1_40MainloopSm90TmaGmmaWarpSpecializedSparseILi13ENS5_IJNS4_1CILi1EEESB_SB_EEENS1_35KernelTmaWarpSpecializedCooperativeEEENS5_IJNSA_ILi128EEENSA_ILi64EEESG_EEENS_10bfloat16_tENS5_IJNS4_6LayoutINS5_IJiNS5_IJNSA_ILi2EEEiEEEiEEENS5_IJlNS5_IJSB_SK_EEElEEEEENSJ_INS5_IJNS5_IJNS5_IJNSA_ILi8EEESK_NSA_ILi4EEEEEEiEEENS5_IJNS5_IJNSA_ILi16EEESK_SK_EEEiEEEiEEENS5_IJNS5_IJNS5_IJSG_SU_NSA_ILi1024EEEEEENSA_ILi4096EEEEEENS5_IJNS5_IJSB_NSA_ILi512EEENSA_ILi32EEEEEElEEElEEEEEEEESI_NS5_IJlSB_lEEENS4_8TiledMMAINS4_8MMA_AtomIJNS4_4SM904GMMA6SPARSE28GMMA_64x64x32_F32BF16BF16_SSILNS1D_5MajorE0ELS1G_0ELNS1D_7ScaleInE1ELS1H_1ELNS1D_9SparseSelE0EEEEEENSJ_INS5_IJSK_SB_SB_EEENS5_IJSB_NSA_ILi0EEES1M_EEEEENS5_IJNS4_10UnderscoreES1P_S1P_EEEEENS4_13SM90_TMA_LOADENS4_14ComposedLayoutINS4_7SwizzleILi2ELi4ELi3EEENS4_25smem_sparse_ptr_flag_bitsILi2ELi16EEENSJ_INS5_IJNS5_IJSB_SQ_EEENS5_IJSK_S13_EEEEEENS5_IJNS5_IJS1M_SG_EEESN_EEEEEEEvNS4_8identityES1S_NS1T_INS1U_ILi3ELi4ELi3EEENS4_18smem_ptr_flag_bitsILi16EEENSJ_INS5_IJSQ_SG_EEENS5_IJSG_SB_EEEEEEEvS25_EENS_8epilogue10collective6detail29Sm90TmaWarpSpecializedAdapterINS2F_15DefaultEpilogueIfNS5_IJSB_llEEES2J_NS2E_6thread17LinearCombinationIfLi1EffLNS2K_9ScaleType4KindE0ELNS_15FloatRoundStyleE2EfEENS1_15EpilogueDefaultEEEEEvvEEEEvNT_6ParamsE,"aw",@nobits
	.sectionflags	@""
	.align	16
	.zero		1024


//--------------------- .nv.shared.reserved.0     --------------------------
	.section	.nv.shared.reserved.0,"aw",@nobits
	.weak		__nv_reservedSMEM_offset_0_alias
	.size		__nv_reservedSMEM_offset_0_alias, 0, 0
	.other		__nv_reservedSMEM_offset_0_alias,@"STO_CUDA_RESERVED_SHARED STV_DEFAULT"
__nv_reservedSMEM_offset_0_alias:
	.zero		0


//--------------------- .nv.global                --------------------------
	.section	.nv.global,"aw",@nobits
.nv.global:
	.type		_ZN39_INTERNAL_5a5cd74e_4_k_cu_717bcfa4_26674cute1_E,@object
	.size		_ZN39_INTERNAL_5a5cd74e_4_k_cu_717bcfa4_26674cute1_E,(_ZN39_INTERNAL_5a5cd74e_4_k_cu_717bcfa4_26674cuda3std3__45__cpo6cbeginE - _ZN39_INTERNAL_5a5cd74e_4_k_cu_717bcfa4_26674cute1_E)
_ZN39_INTERNAL_5a5cd74e_4_k_cu_717bcfa4_26674cute1_E:
	.zero		1
	.type		_ZN39_INTERNAL_5a5cd74e_4_k_cu_717bcfa4_26674cuda3std3__45__cpo6cbeginE,@object
	.size		_ZN39_INTERNAL_5a5cd74e_4_k_cu_717bcfa4_26674cuda3std3__45__cpo6cbeginE,(_ZN39_INTERNAL_5a5cd74e_4_k_cu_717bcfa4_26674cuda3std3__48in_placeE - _ZN39_INTERNAL_5a5cd74e_4_k_cu_717bcfa4_26674cuda3std3__45__cpo6cbeginE)
_ZN39_INTERNAL_5a5cd74e_4_k_cu_717bcfa4_26674cuda3std3__45__cpo6cbeginE:
	.zero		1
	.type		_ZN39_INTERNAL_5a5cd74e_4_k_cu_717bcfa4_26674cuda3std3__48in_placeE,@object
	.size		_ZN39_INTERNAL_5a5cd74e_4_k_cu_717bcfa4_26674cuda3std3__48in_placeE,(_ZN39_INTERNAL_5a5cd74e_4_k_cu_717bcfa4_26674cuda3std6ranges3__45__cpo9iter_moveE - _ZN39_INTERNAL_5a5cd74e_4_k_cu_717bcfa4_26674cuda3std3__48in_placeE)
_ZN39_INTERNAL_5a5cd74e_4_k_cu_717bcfa4_26674cuda3std3__48in_placeE:
	.zero		1
	.type		_ZN39_INTERNAL_5a5cd74e_4_k_cu_717bcfa4_26674cuda3std6ranges3__45__cpo9iter_moveE,@object
	.size		_ZN39_INTERNAL_5a5cd74e_4_k_cu_717bcfa4_26674cuda3std6ranges3__45__cpo9iter_moveE,(_ZN39_INTERNAL_5a5cd74e_4_k_cu_717bcfa4_26674cuda3std3__45__cpo5beginE - _ZN39_INTERNAL_5a5cd74e_4_k_cu_717bcfa4_26674cuda3std6ranges3__45__cpo9iter_moveE)
_ZN39_INTERNAL_5a5cd74e_4_k_cu_717bcfa4_26674cuda3std6ranges3__45__cpo9iter_moveE:
	.zero		1
	.type		_ZN39_INTERNAL_5a5cd74e_4_k_cu_717bcfa4_26674cuda3std3__45__cpo5beginE,@object
	.size		_ZN39_INTERNAL_5a5cd74e_4_k_cu_717bcfa4_26674cuda3std3__45__cpo5beginE,(_ZN39_INTERNAL_5a5cd74e_4_k_cu_717bcfa4_26674cuda3std3__441_GLOBAL__N__5a5cd74e_4_k_cu_717bcfa4_26676ignoreE - _ZN39_INTERNAL_5a5cd74e_4_k_cu_717bcfa4_26674cuda3std3__45__cpo5beginE)
_ZN39_INTERNAL_5a5cd74e_4_k_cu_717bcfa4_26674cuda3std3__45__cpo5beginE:
	.zero		1
	.type		_ZN39_INTERNAL_5a5cd74e_4_k_cu_717bcfa4_26674cuda3std3__441_GLOBAL__N__5a5cd74e_4_k_cu_717bcfa4_26676ignoreE,@object
	.size		_ZN39_INTERNAL_5a5cd74e_4_k_cu_717bcfa4_26674cuda3std3__441_GLOBAL__N__5a5cd74e_4_k_cu_717bcfa4_26676ignoreE,(_ZN39_INTERNAL_5a5cd74e_4_k_cu_717bcfa4_26674cute7productE - _ZN39_INTERNAL_5a5cd74e_4_k_cu_717bcfa4_26674cuda3std3__441_GLOBAL__N__5a5cd74e_4_k_cu_717bcfa4_26676ignoreE)
_ZN39_INTERNAL_5a5cd74e_4_k_cu_717bcfa4_26674cuda3std3__441_GLOBAL__N__5a5cd74e_4_k_cu_717bcfa4_26676ignoreE:
	.zero		1
	.type		_ZN39_INTERNAL_5a5cd74e_4_k_cu_717bcfa4_26674cute7productE,@object
	.size		_ZN39_INTERNAL_5a5cd74e_4_k_cu_717bcfa4_26674cute7productE,(_ZN39_INTERNAL_5a5cd74e_4_k_cu_717bcfa4_26674cuda3std3__45__cpo3endE - _ZN39_INTERNAL_5a5cd74e_4_k_cu_717bcfa4_26674cute7productE)
_ZN39_INTERNAL_5a5cd74e_4_k_cu_717bcfa4_26674cute7productE:
	.zero		1
	.type		_ZN39_INTERNAL_5a5cd74e_4_k_cu_717bcfa4_26674cuda3std3__45__cpo3endE,@object
	.size		_ZN39_INTERNAL_5a5cd74e_4_k_cu_717bcfa4_26674cuda3std3__45__cpo3endE,(_ZN39_INTERNAL_5a5cd74e_4_k_cu_717bcfa4_26674cuda3std3__419piecewise_constructE - _ZN39_INTERNAL_5a5cd74e_4_k_cu_717bcfa4_26674cuda3std3__45__cpo3endE)
_ZN39_INTERNAL_5a5cd74e_4_k_cu_717bcfa4_26674cuda3std3__45__cpo3endE:
	.zero		1
	.type		_ZN39_INTERNAL_5a5cd74e_4_k_cu_717bcfa4_26674cuda3std3__419piecewise_constructE,@object
	.size		_ZN39_INTERNAL_5a5cd74e_4_k_cu_717bcfa4_26674cuda3std3__419piecewise_constructE,(_ZN39_INTERNAL_5a5cd74e_4_k_cu_717bcfa4_26674cuda3std3__45__cpo4cendE - _ZN39_INTERNAL_5a5cd74e_4_k_cu_717bcfa4_26674cuda3std3__419piecewise_constructE)
_ZN39_INTERNAL_5a5cd74e_4_k_cu_717bcfa4_26674cuda3std3__419piecewise_constructE:
	.zero		1
	.type		_ZN39_INTERNAL_5a5cd74e_4_k_cu_717bcfa4_26674cuda3std3__45__cpo4cendE,@object
	.size		_ZN39_INTERNAL_5a5cd74e_4_k_cu_717bcfa4_26674cuda3std3__45__cpo4cendE,(_ZN39_INTERNAL_5a5cd74e_4_k_cu_717bcfa4_26674cuda3std6ranges3__45__cpo4swapE - _ZN39_INTERNAL_5a5cd74e_4_k_cu_717bcfa4_26674cuda3std3__45__cpo4cendE)
_ZN39_INTERNAL_5a5cd74e_4_k_cu_717bcfa4_26674cuda3std3__45__cpo4cendE:
	.zero		1
	.type		_ZN39_INTERNAL_5a5cd74e_4_k_cu_717bcfa4_26674cuda3std6ranges3__45__cpo4swapE,@object
	.size		_ZN39_INTERNAL_5a5cd74e_4_k_cu_717bcfa4_26674cuda3std6ranges3__45__cpo4swapE,(.L_7 - _ZN39_INTERNAL_5a5cd74e_4_k_cu_717bcfa4_26674cuda3std6ranges3__45__cpo4swapE)
_ZN39_INTERNAL_5a5cd74e_4_k_cu_717bcfa4_26674cuda3std6ranges3__45__cpo4swapE:
	.zero		1
.L_7:


//--------------------- .nv.constant0._ZN7cutlass13device_kernelINS_4gemm6kernel13GemmUniversalIN4cute5tupleIJiiiiEEENS1_10collective13CollectiveMmaINS1_40MainloopSm90TmaGmmaWarpSpecializedSparseILi13ENS5_IJNS4_1CILi1EEESB_SB_EEENS1_35KernelTmaWarpSpecializedCooperativeEEENS5_IJNSA_ILi128EEENSA_ILi64EEESG_EEENS_10bfloat16_tENS5_IJNS4_6LayoutINS5_IJiNS5_IJNSA_ILi2EEEiEEEiEEENS5_IJlNS5_IJSB_SK_EEElEEEEENSJ_INS5_IJNS5_IJNS5_IJNSA_ILi8EEESK_NSA_ILi4EEEEEEiEEENS5_IJNS5_IJNSA_ILi16EEESK_SK_EEEiEEEiEEENS5_IJNS5_IJNS5_IJSG_SU_NSA_ILi1024EEEEEENSA_ILi4096EEEEEENS5_IJNS5_IJSB_NSA_ILi512EEENSA_ILi32EEEEEElEEElEEEEEEEESI_NS5_IJlSB_lEEENS4_8TiledMMAINS4_8MMA_AtomIJNS4_4SM904GMMA6SPARSE28GMMA_64x64x32_F32BF16BF16_SSILNS1D_5MajorE0ELS1G_0ELNS1D_7ScaleInE1ELS1H_1ELNS1D_9SparseSelE0EEEEEENSJ_INS5_IJSK_SB_SB_EEENS5_IJSB_NSA_ILi0EEES1M_EEEEENS5_IJNS4_10UnderscoreES1P_S1P_EEEEENS4_13SM90_TMA_LOADENS4_14ComposedLayoutINS4_7SwizzleILi2ELi4ELi3EEENS4_25smem_sparse_ptr_flag_bitsILi2ELi16EEENSJ_INS5_IJNS5_IJSB_SQ_EEENS5_IJSK_S13_EEEEEENS5_IJNS5_IJS1M_SG_EEESN_EEEEEEEvNS4_8identityES1S_NS1T_INS1U_ILi3ELi4ELi3EEENS4_18smem_ptr_flag_bitsILi16EEENSJ_INS5_IJSQ_SG_EEENS5_IJSG_SB_EEEEEEEvS25_EENS_8epilogue10collective6detail29Sm90TmaWarpSpecializedAdapterINS2F_15DefaultEpilogueIfNS5_IJSB_llEEES2J_NS2E_6thread17LinearCombinationIfLi1EffLNS2K_9ScaleType4KindE0ELNS_15FloatRoundStyleE2EfEENS1_15EpilogueDefaultEEEEEvvEEEEvNT_6ParamsE --------------------------
	.section	.nv.constant0._ZN7cutlass13device_kernelINS_4gemm6kernel13GemmUniversalIN4cute5tupleIJiiiiEEENS1_10collective13CollectiveMmaINS1_40MainloopSm90TmaGmmaWarpSpecializedSparseILi13ENS5_IJNS4_1CILi1EEESB_SB_EEENS1_35KernelTmaWarpSpecializedCooperativeEEENS5_IJNSA_ILi128EEENSA_ILi64EEESG_EEENS_10bfloat16_tENS5_IJNS4_6LayoutINS5_IJiNS5_IJNSA_ILi2EEEiEEEiEEENS5_IJlNS5_IJSB_SK_EEElEEEEENSJ_INS5_IJNS5_IJNS5_IJNSA_ILi8EEESK_NSA_ILi4EEEEEEiEEENS5_IJNS5_IJNSA_ILi16EEESK_SK_EEEiEEEiEEENS5_IJNS5_IJNS5_IJSG_SU_NSA_ILi1024EEEEEENSA_ILi4096EEEEEENS5_IJNS5_IJSB_NSA_ILi512EEENSA_ILi32EEEEEElEEElEEEEEEEESI_NS5_IJlSB_lEEENS4_8TiledMMAINS4_8MMA_AtomIJNS4_4SM904GMMA6SPARSE28GMMA_64x64x32_F32BF16BF16_SSILNS1D_5MajorE0ELS1G_0ELNS1D_7ScaleInE1ELS1H_1ELNS1D_9SparseSelE0EEEEEENSJ_INS5_IJSK_SB_SB_EEENS5_IJSB_NSA_ILi0EEES1M_EEEEENS5_IJNS4_10UnderscoreES1P_S1P_EEEEENS4_13SM90_TMA_LOADENS4_14ComposedLayoutINS4_7SwizzleILi2ELi4ELi3EEENS4_25smem_sparse_ptr_flag_bitsILi2ELi16EEENSJ_INS5_IJNS5_IJSB_SQ_EEENS5_IJSK_S13_EEEEEENS5_IJNS5_IJS1M_SG_EEESN_EEEEEEEvNS4_8identityES1S_NS1T_INS1U_ILi3ELi4ELi3EEENS4_18smem_ptr_flag_bitsILi16EEENSJ_INS5_IJSQ_SG_EEENS5_IJSG_SB_EEEEEEEvS25_EENS_8epilogue10collective6detail29Sm90TmaWarpSpecializedAdapterINS2F_15DefaultEpilogueIfNS5_IJSB_llEEES2J_NS2E_6thread17LinearCombinationIfLi1EffLNS2K_9ScaleType4KindE0ELNS_15FloatRoundStyleE2EfEENS1_15EpilogueDefaultEEEEEvvEEEEvNT_6ParamsE,"a",@progbits
	.sectionflags	@""
	.align	4
.nv.constant0._ZN7cutlass13device_kernelINS_4gemm6kernel13GemmUniversalIN4cute5tupleIJiiiiEEENS1_10collective13CollectiveMmaINS1_40MainloopSm90TmaGmmaWarpSpecializedSparseILi13ENS5_IJNS4_1CILi1EEESB_SB_EEENS1_35KernelTmaWarpSpecializedCooperativeEEENS5_IJNSA_ILi128EEENSA_ILi64EEESG_EEENS_10bfloat16_tENS5_IJNS4_6LayoutINS5_IJiNS5_IJNSA_ILi2EEEiEEEiEEENS5_IJlNS5_IJSB_SK_EEElEEEEENSJ_INS5_IJNS5_IJNS5_IJNSA_ILi8EEESK_NSA_ILi4EEEEEEiEEENS5_IJNS5_IJNSA_ILi16EEESK_SK_EEEiEEEiEEENS5_IJNS5_IJNS5_IJSG_SU_NSA_ILi1024EEEEEENSA_ILi4096EEEEEENS5_IJNS5_IJSB_NSA_ILi512EEENSA_ILi32EEEEEElEEElEEEEEEEESI_NS5_IJlSB_lEEENS4_8TiledMMAINS4_8MMA_AtomIJNS4_4SM904GMMA6SPARSE28GMMA_64x64x32_F32BF16BF16_SSILNS1D_5MajorE0ELS1G_0ELNS1D_7ScaleInE1ELS1H_1ELNS1D_9SparseSelE0EEEEEENSJ_INS5_IJSK_SB_SB_EEENS5_IJSB_NSA_ILi0EEES1M_EEEEENS5_IJNS4_10UnderscoreES1P_S1P_EEEEENS4_13SM90_TMA_LOADENS4_14ComposedLayoutINS4_7SwizzleILi2ELi4ELi3EEENS4_25smem_sparse_ptr_flag_bitsILi2ELi16EEENSJ_INS5_IJNS5_IJSB_SQ_EEENS5_IJSK_S13_EEEEEENS5_IJNS5_IJS1M_SG_EEESN_EEEEEEEvNS4_8identityES1S_NS1T_INS1U_ILi3ELi4ELi3EEENS4_18smem_ptr_flag_bitsILi16EEENSJ_INS5_IJSQ_SG_EEENS5_IJSG_SB_EEEEEEEvS25_EENS_8epilogue10collective6detail29Sm90TmaWarpSpecializedAdapterINS2F_15DefaultEpilogueIfNS5_IJSB_llEEES2J_NS2E_6thread17LinearCombinationIfLi1EffLNS2K_9ScaleType4KindE0ELNS_15FloatRoundStyleE2EfEENS1_15EpilogueDefaultEEEEEvvEEEEvNT_6ParamsE:
	.zero		1920


//--------------------- SYMBOLS --------------------------

	.type		.nv.reservedSmem.offset0,@object
	.size		.nv.reservedSmem.offset0,0x4
